//
// Generated by NVIDIA NVVM Compiler
//
// Compiler Build ID: CL-36424714
// Cuda compilation tools, release 13.0, V13.0.88
// Based on NVVM 20.0.0
//

.version 9.0
.target sm_100
.address_size 64

	// .globl	_Z20KernelMetropolisEvenPiP17curandStateXORWOWf
.global .align 4 .b8 precalc_xorwow_matrix[102400];
.global .align 4 .b8 precalc_xorwow_offset_matrix[102400];
.global .align 4 .b8 mrg32k3aM1[2304];
.global .align 4 .b8 mrg32k3aM2[2304];
.global .align 4 .b8 mrg32k3aM1SubSeq[2016];
.global .align 4 .b8 mrg32k3aM2SubSeq[2016];
.global .align 4 .b8 mrg32k3aM1Seq[2304];
.global .align 4 .b8 mrg32k3aM2Seq[2304];
.const .align 8 .b8 __cr_lgamma_table[72];

.visible .entry _Z20KernelMetropolisEvenPiP17curandStateXORWOWf(
	.param .u64 .ptr .align 1 _Z20KernelMetropolisEvenPiP17curandStateXORWOWf_param_0,
	.param .u64 .ptr .align 1 _Z20KernelMetropolisEvenPiP17curandStateXORWOWf_param_1,
	.param .f32 _Z20KernelMetropolisEvenPiP17curandStateXORWOWf_param_2
)
{
	.reg .pred 	%p<34>;
	.reg .b16 	%rs<9>;
	.reg .b32 	%r<548>;
	.reg .b32 	%f<29>;
	.reg .b64 	%rd<48>;

	ld.param.u64 	%rd13, [_Z20KernelMetropolisEvenPiP17curandStateXORWOWf_param_0];
	ld.param.u64 	%rd14, [_Z20KernelMetropolisEvenPiP17curandStateXORWOWf_param_1];
	ld.param.f32 	%f9, [_Z20KernelMetropolisEvenPiP17curandStateXORWOWf_param_2];
	cvta.to.global.u64 	%rd1, %rd13;
	cvta.to.global.u64 	%rd15, %rd14;
	mov.u32 	%r1, %tid.x;
	mov.u32 	%r2, %ctaid.x;
	mov.u32 	%r217, %ntid.x;
	mad.lo.s32 	%r218, %r2, %r217, %r1;
	cvt.s64.s32 	%rd47, %r218;
	mul.wide.s32 	%rd16, %r218, 48;
	add.s64 	%rd3, %rd15, %rd16;
	mov.b32 	%r219, -9920396;
	mov.b32 	%r220, -771510409;
	st.global.v2.u32 	[%rd3], {%r220, %r219};
	mov.b32 	%r221, -123459836;
	mov.b32 	%r222, -308902214;
	st.global.v2.u32 	[%rd3+8], {%r222, %r221};
	mov.b32 	%r223, -127593864;
	mov.b32 	%r224, -589760388;
	st.global.v2.u32 	[%rd3+16], {%r224, %r223};
	setp.eq.s32 	%p1, %r218, 0;
	@%p1 bra 	$L__BB0_42;
	mov.b32 	%r446, 0;
$L__BB0_2:
	and.b64  	%rd5, %rd47, 3;
	setp.eq.s64 	%p2, %rd5, 0;
	@%p2 bra 	$L__BB0_41;
	mul.wide.u32 	%rd17, %r446, 3200;
	mov.u64 	%rd18, precalc_xorwow_matrix;
	add.s64 	%rd6, %rd18, %rd17;
	cvt.u32.u64 	%r4, %rd5;
	mov.b32 	%r447, 0;
$L__BB0_4:
	mov.b32 	%r460, 0;
	mov.u32 	%r461, %r460;
	mov.u32 	%r462, %r460;
	mov.u32 	%r463, %r460;
	mov.u32 	%r464, %r460;
	mov.u32 	%r453, %r460;
$L__BB0_5:
	mul.wide.u32 	%rd19, %r453, 4;
	add.s64 	%rd20, %rd3, %rd19;
	ld.global.u32 	%r12, [%rd20+4];
	shl.b32 	%r13, %r453, 5;
	mov.b32 	%r459, 0;
$L__BB0_6:
	.pragma "nounroll";
	shr.u32 	%r229, %r12, %r459;
	and.b32  	%r230, %r229, 1;
	setp.eq.b32 	%p3, %r230, 1;
	not.pred 	%p4, %p3;
	add.s32 	%r231, %r13, %r459;
	mul.lo.s32 	%r232, %r231, 5;
	mul.wide.u32 	%rd21, %r232, 4;
	add.s64 	%rd7, %rd6, %rd21;
	@%p4 bra 	$L__BB0_8;
	ld.global.u32 	%r233, [%rd7];
	xor.b32  	%r464, %r464, %r233;
	ld.global.u32 	%r234, [%rd7+4];
	xor.b32  	%r463, %r463, %r234;
	ld.global.u32 	%r235, [%rd7+8];
	xor.b32  	%r462, %r462, %r235;
	ld.global.u32 	%r236, [%rd7+12];
	xor.b32  	%r461, %r461, %r236;
	ld.global.u32 	%r237, [%rd7+16];
	xor.b32  	%r460, %r460, %r237;
$L__BB0_8:
	and.b32  	%r239, %r229, 2;
	setp.eq.s32 	%p5, %r239, 0;
	@%p5 bra 	$L__BB0_10;
	ld.global.u32 	%r240, [%rd7+20];
	xor.b32  	%r464, %r464, %r240;
	ld.global.u32 	%r241, [%rd7+24];
	xor.b32  	%r463, %r463, %r241;
	ld.global.u32 	%r242, [%rd7+28];
	xor.b32  	%r462, %r462, %r242;
	ld.global.u32 	%r243, [%rd7+32];
	xor.b32  	%r461, %r461, %r243;
	ld.global.u32 	%r244, [%rd7+36];
	xor.b32  	%r460, %r460, %r244;
$L__BB0_10:
	and.b32  	%r246, %r229, 4;
	setp.eq.s32 	%p6, %r246, 0;
	@%p6 bra 	$L__BB0_12;
	ld.global.u32 	%r247, [%rd7+40];
	xor.b32  	%r464, %r464, %r247;
	ld.global.u32 	%r248, [%rd7+44];
	xor.b32  	%r463, %r463, %r248;
	ld.global.u32 	%r249, [%rd7+48];
	xor.b32  	%r462, %r462, %r249;
	ld.global.u32 	%r250, [%rd7+52];
	xor.b32  	%r461, %r461, %r250;
	ld.global.u32 	%r251, [%rd7+56];
	xor.b32  	%r460, %r460, %r251;
$L__BB0_12:
	and.b32  	%r253, %r229, 8;
	setp.eq.s32 	%p7, %r253, 0;
	@%p7 bra 	$L__BB0_14;
	ld.global.u32 	%r254, [%rd7+60];
	xor.b32  	%r464, %r464, %r254;
	ld.global.u32 	%r255, [%rd7+64];
	xor.b32  	%r463, %r463, %r255;
	ld.global.u32 	%r256, [%rd7+68];
	xor.b32  	%r462, %r462, %r256;
	ld.global.u32 	%r257, [%rd7+72];
	xor.b32  	%r461, %r461, %r257;
	ld.global.u32 	%r258, [%rd7+76];
	xor.b32  	%r460, %r460, %r258;
$L__BB0_14:
	and.b32  	%r260, %r229, 16;
	setp.eq.s32 	%p8, %r260, 0;
	@%p8 bra 	$L__BB0_16;
	ld.global.u32 	%r261, [%rd7+80];
	xor.b32  	%r464, %r464, %r261;
	ld.global.u32 	%r262, [%rd7+84];
	xor.b32  	%r463, %r463, %r262;
	ld.global.u32 	%r263, [%rd7+88];
	xor.b32  	%r462, %r462, %r263;
	ld.global.u32 	%r264, [%rd7+92];
	xor.b32  	%r461, %r461, %r264;
	ld.global.u32 	%r265, [%rd7+96];
	xor.b32  	%r460, %r460, %r265;
$L__BB0_16:
	and.b32  	%r267, %r229, 32;
	setp.eq.s32 	%p9, %r267, 0;
	@%p9 bra 	$L__BB0_18;
	ld.global.u32 	%r268, [%rd7+100];
	xor.b32  	%r464, %r464, %r268;
	ld.global.u32 	%r269, [%rd7+104];
	xor.b32  	%r463, %r463, %r269;
	ld.global.u32 	%r270, [%rd7+108];
	xor.b32  	%r462, %r462, %r270;
	ld.global.u32 	%r271, [%rd7+112];
	xor.b32  	%r461, %r461, %r271;
	ld.global.u32 	%r272, [%rd7+116];
	xor.b32  	%r460, %r460, %r272;
$L__BB0_18:
	and.b32  	%r274, %r229, 64;
	setp.eq.s32 	%p10, %r274, 0;
	@%p10 bra 	$L__BB0_20;
	ld.global.u32 	%r275, [%rd7+120];
	xor.b32  	%r464, %r464, %r275;
	ld.global.u32 	%r276, [%rd7+124];
	xor.b32  	%r463, %r463, %r276;
	ld.global.u32 	%r277, [%rd7+128];
	xor.b32  	%r462, %r462, %r277;
	ld.global.u32 	%r278, [%rd7+132];
	xor.b32  	%r461, %r461, %r278;
	ld.global.u32 	%r279, [%rd7+136];
	xor.b32  	%r460, %r460, %r279;
$L__BB0_20:
	and.b32  	%r281, %r229, 128;
	setp.eq.s32 	%p11, %r281, 0;
	@%p11 bra 	$L__BB0_22;
	ld.global.u32 	%r282, [%rd7+140];
	xor.b32  	%r464, %r464, %r282;
	ld.global.u32 	%r283, [%rd7+144];
	xor.b32  	%r463, %r463, %r283;
	ld.global.u32 	%r284, [%rd7+148];
	xor.b32  	%r462, %r462, %r284;
	ld.global.u32 	%r285, [%rd7+152];
	xor.b32  	%r461, %r461, %r285;
	ld.global.u32 	%r286, [%rd7+156];
	xor.b32  	%r460, %r460, %r286;
$L__BB0_22:
	and.b32  	%r288, %r229, 256;
	setp.eq.s32 	%p12, %r288, 0;
	@%p12 bra 	$L__BB0_24;
	ld.global.u32 	%r289, [%rd7+160];
	xor.b32  	%r464, %r464, %r289;
	ld.global.u32 	%r290, [%rd7+164];
	xor.b32  	%r463, %r463, %r290;
	ld.global.u32 	%r291, [%rd7+168];
	xor.b32  	%r462, %r462, %r291;
	ld.global.u32 	%r292, [%rd7+172];
	xor.b32  	%r461, %r461, %r292;
	ld.global.u32 	%r293, [%rd7+176];
	xor.b32  	%r460, %r460, %r293;
$L__BB0_24:
	and.b32  	%r295, %r229, 512;
	setp.eq.s32 	%p13, %r295, 0;
	@%p13 bra 	$L__BB0_26;
	ld.global.u32 	%r296, [%rd7+180];
	xor.b32  	%r464, %r464, %r296;
	ld.global.u32 	%r297, [%rd7+184];
	xor.b32  	%r463, %r463, %r297;
	ld.global.u32 	%r298, [%rd7+188];
	xor.b32  	%r462, %r462, %r298;
	ld.global.u32 	%r299, [%rd7+192];
	xor.b32  	%r461, %r461, %r299;
	ld.global.u32 	%r300, [%rd7+196];
	xor.b32  	%r460, %r460, %r300;
$L__BB0_26:
	and.b32  	%r302, %r229, 1024;
	setp.eq.s32 	%p14, %r302, 0;
	@%p14 bra 	$L__BB0_28;
	ld.global.u32 	%r303, [%rd7+200];
	xor.b32  	%r464, %r464, %r303;
	ld.global.u32 	%r304, [%rd7+204];
	xor.b32  	%r463, %r463, %r304;
	ld.global.u32 	%r305, [%rd7+208];
	xor.b32  	%r462, %r462, %r305;
	ld.global.u32 	%r306, [%rd7+212];
	xor.b32  	%r461, %r461, %r306;
	ld.global.u32 	%r307, [%rd7+216];
	xor.b32  	%r460, %r460, %r307;
$L__BB0_28:
	and.b32  	%r309, %r229, 2048;
	setp.eq.s32 	%p15, %r309, 0;
	@%p15 bra 	$L__BB0_30;
	ld.global.u32 	%r310, [%rd7+220];
	xor.b32  	%r464, %r464, %r310;
	ld.global.u32 	%r311, [%rd7+224];
	xor.b32  	%r463, %r463, %r311;
	ld.global.u32 	%r312, [%rd7+228];
	xor.b32  	%r462, %r462, %r312;
	ld.global.u32 	%r313, [%rd7+232];
	xor.b32  	%r461, %r461, %r313;
	ld.global.u32 	%r314, [%rd7+236];
	xor.b32  	%r460, %r460, %r314;
$L__BB0_30:
	and.b32  	%r316, %r229, 4096;
	setp.eq.s32 	%p16, %r316, 0;
	@%p16 bra 	$L__BB0_32;
	ld.global.u32 	%r317, [%rd7+240];
	xor.b32  	%r464, %r464, %r317;
	ld.global.u32 	%r318, [%rd7+244];
	xor.b32  	%r463, %r463, %r318;
	ld.global.u32 	%r319, [%rd7+248];
	xor.b32  	%r462, %r462, %r319;
	ld.global.u32 	%r320, [%rd7+252];
	xor.b32  	%r461, %r461, %r320;
	ld.global.u32 	%r321, [%rd7+256];
	xor.b32  	%r460, %r460, %r321;
$L__BB0_32:
	and.b32  	%r323, %r229, 8192;
	setp.eq.s32 	%p17, %r323, 0;
	@%p17 bra 	$L__BB0_34;
	ld.global.u32 	%r324, [%rd7+260];
	xor.b32  	%r464, %r464, %r324;
	ld.global.u32 	%r325, [%rd7+264];
	xor.b32  	%r463, %r463, %r325;
	ld.global.u32 	%r326, [%rd7+268];
	xor.b32  	%r462, %r462, %r326;
	ld.global.u32 	%r327, [%rd7+272];
	xor.b32  	%r461, %r461, %r327;
	ld.global.u32 	%r328, [%rd7+276];
	xor.b32  	%r460, %r460, %r328;
$L__BB0_34:
	and.b32  	%r330, %r229, 16384;
	setp.eq.s32 	%p18, %r330, 0;
	@%p18 bra 	$L__BB0_36;
	ld.global.u32 	%r331, [%rd7+280];
	xor.b32  	%r464, %r464, %r331;
	ld.global.u32 	%r332, [%rd7+284];
	xor.b32  	%r463, %r463, %r332;
	ld.global.u32 	%r333, [%rd7+288];
	xor.b32  	%r462, %r462, %r333;
	ld.global.u32 	%r334, [%rd7+292];
	xor.b32  	%r461, %r461, %r334;
	ld.global.u32 	%r335, [%rd7+296];
	xor.b32  	%r460, %r460, %r335;
$L__BB0_36:
	and.b32  	%r337, %r229, 32768;
	setp.eq.s32 	%p19, %r337, 0;
	@%p19 bra 	$L__BB0_38;
	ld.global.u32 	%r338, [%rd7+300];
	xor.b32  	%r464, %r464, %r338;
	ld.global.u32 	%r339, [%rd7+304];
	xor.b32  	%r463, %r463, %r339;
	ld.global.u32 	%r340, [%rd7+308];
	xor.b32  	%r462, %r462, %r340;
	ld.global.u32 	%r341, [%rd7+312];
	xor.b32  	%r461, %r461, %r341;
	ld.global.u32 	%r342, [%rd7+316];
	xor.b32  	%r460, %r460, %r342;
$L__BB0_38:
	add.s32 	%r459, %r459, 16;
	setp.ne.s32 	%p20, %r459, 32;
	@%p20 bra 	$L__BB0_6;
	mad.lo.s32 	%r343, %r453, -31, %r13;
	add.s32 	%r453, %r343, 1;
	setp.ne.s32 	%p21, %r453, 5;
	@%p21 bra 	$L__BB0_5;
	st.global.u32 	[%rd3+4], %r464;
	st.global.u32 	[%rd3+8], %r463;
	st.global.u32 	[%rd3+12], %r462;
	st.global.u32 	[%rd3+16], %r461;
	st.global.u32 	[%rd3+20], %r460;
	add.s32 	%r447, %r447, 1;
	setp.lt.u32 	%p22, %r447, %r4;
	@%p22 bra 	$L__BB0_4;
$L__BB0_41:
	shr.u64 	%rd8, %rd47, 2;
	add.s32 	%r446, %r446, 1;
	setp.gt.u64 	%p23, %rd47, 3;
	mov.u64 	%rd47, %rd8;
	@%p23 bra 	$L__BB0_2;
$L__BB0_42:
	mov.b32 	%r344, 0;
	st.global.v2.u32 	[%rd3+24], {%r344, %r344};
	st.global.u32 	[%rd3+32], %r344;
	mov.b64 	%rd22, 0;
	st.global.u64 	[%rd3+40], %rd22;
	shl.b32 	%r345, %r2, 3;
	and.b32  	%r346, %r345, 536870880;
	shl.b32 	%r184, %r2, 5;
	and.b32  	%r185, %r184, 2147483520;
	and.b32  	%r347, %r184, -2147483552;
	shl.b32 	%r348, %r1, 1;
	add.s32 	%r186, %r346, %r348;
	bar.sync 	0;
	mul.f32 	%f10, %f9, 0fC0000000;
	fma.rn.f32 	%f11, %f10, 0f3BBB989D, 0f3F000000;
	cvt.sat.f32.f32 	%f12, %f11;
	mov.f32 	%f13, 0f4B400001;
	mov.f32 	%f14, 0f437C0000;
	fma.rm.f32 	%f15, %f12, %f14, %f13;
	add.f32 	%f16, %f15, 0fCB40007F;
	neg.f32 	%f17, %f16;
	fma.rn.f32 	%f18, %f10, 0f3FB8AA3B, %f17;
	fma.rn.f32 	%f1, %f10, 0f32A57060, %f18;
	mov.b32 	%r349, %f15;
	shl.b32 	%r350, %r349, 23;
	mov.b32 	%f2, %r350;
	or.b32  	%r187, %r347, 30;
	shl.b32 	%r188, %r186, 7;
	add.s32 	%r543, %r347, -2;
	shr.u32 	%r351, %r2, 2;
	cvt.u16.u32 	%rs1, %r351;
	shl.b16 	%rs2, %rs1, 5;
	cvt.u16.u32 	%rs3, %r1;
	shl.b16 	%rs4, %rs3, 1;
	add.s16 	%rs5, %rs2, %rs4;
	add.s16 	%rs6, %rs5, 126;
	and.b16  	%rs7, %rs6, 126;
	mul.wide.u16 	%r352, %rs7, 128;
	add.s32 	%r353, %r352, %r184;
	sub.s32 	%r354, %r353, %r185;
	add.s32 	%r542, %r354, 128;
	and.b16  	%rs8, %rs5, 126;
	mul.wide.u16 	%r355, %rs8, 128;
	add.s32 	%r356, %r355, %r184;
	sub.s32 	%r357, %r356, %r185;
	add.s32 	%r541, %r357, 128;
	and.b32  	%r358, %r351, 16777215;
	shl.b32 	%r359, %r1, 8;
	mad.lo.s32 	%r360, %r358, 3968, %r359;
	add.s32 	%r540, %r360, %r184;
$L__BB0_43:
	mul.wide.s32 	%rd23, %r542, 4;
	add.s64 	%rd24, %rd1, %rd23;
	mul.wide.s32 	%rd25, %r541, 4;
	add.s64 	%rd26, %rd1, %rd25;
	mul.wide.s32 	%rd27, %r540, 4;
	add.s64 	%rd9, %rd1, %rd27;
	ld.global.v2.u32 	{%r361, %r362}, [%rd3];
	shr.u32 	%r363, %r362, 2;
	xor.b32  	%r364, %r363, %r362;
	ld.global.v2.u32 	{%r365, %r366}, [%rd3+8];
	ld.global.v2.u32 	{%r367, %r368}, [%rd3+16];
	st.global.v2.u32 	[%rd3+8], {%r366, %r367};
	shl.b32 	%r369, %r368, 4;
	shl.b32 	%r370, %r364, 1;
	xor.b32  	%r371, %r370, %r369;
	xor.b32  	%r372, %r371, %r364;
	xor.b32  	%r373, %r372, %r368;
	st.global.v2.u32 	[%rd3+16], {%r368, %r373};
	add.s32 	%r374, %r361, 362437;
	st.global.v2.u32 	[%rd3], {%r374, %r365};
	add.s32 	%r375, %r373, %r374;
	cvt.rn.f32.u32 	%f20, %r375;
	fma.rn.f32 	%f3, %f20, 0f2F800000, 0f2F000000;
	ld.global.u32 	%r197, [%rd9];
	add.s32 	%r376, %r543, 129;
	add.s32 	%r377, %r543, 3;
	shr.s32 	%r378, %r377, 31;
	shr.u32 	%r379, %r378, 25;
	add.s32 	%r380, %r377, %r379;
	and.b32  	%r381, %r380, -128;
	sub.s32 	%r382, %r377, %r381;
	shr.s32 	%r383, %r376, 31;
	shr.u32 	%r384, %r383, 25;
	add.s32 	%r385, %r376, %r384;
	and.b32  	%r386, %r385, -128;
	sub.s32 	%r387, %r376, %r386;
	ld.global.u32 	%r388, [%rd26];
	ld.global.u32 	%r389, [%rd24];
	add.s32 	%r390, %r188, %r382;
	mul.wide.s32 	%rd28, %r390, 4;
	add.s64 	%rd29, %rd1, %rd28;
	ld.global.u32 	%r391, [%rd29];
	add.s32 	%r392, %r188, %r387;
	mul.wide.s32 	%rd30, %r392, 4;
	add.s64 	%rd31, %rd1, %rd30;
	ld.global.u32 	%r393, [%rd31];
	add.s32 	%r394, %r389, %r388;
	add.s32 	%r395, %r394, %r391;
	add.s32 	%r396, %r395, %r393;
	mul.lo.s32 	%r397, %r396, %r197;
	shr.s32 	%r398, %r397, 31;
	setp.lt.s32 	%p24, %r397, 1;
	selp.b32 	%r198, %r398, 1, %p24;
	setp.lt.s32 	%p25, %r198, 0;
	mov.f32 	%f27, 0f3F800000;
	@%p25 bra 	$L__BB0_46;
	setp.eq.s32 	%p26, %r198, 0;
	mov.f32 	%f27, 0f3F000000;
	@%p26 bra 	$L__BB0_46;
	ex2.approx.ftz.f32 	%f22, %f1;
	mul.f32 	%f27, %f22, %f2;
$L__BB0_46:
	setp.leu.f32 	%p27, %f27, %f3;
	@%p27 bra 	$L__BB0_48;
	neg.s32 	%r399, %r197;
	st.global.u32 	[%rd9], %r399;
$L__BB0_48:
	add.s32 	%r543, %r543, 2;
	add.s32 	%r542, %r542, 2;
	add.s32 	%r541, %r541, 2;
	add.s32 	%r540, %r540, 2;
	setp.lt.s32 	%p28, %r543, %r187;
	@%p28 bra 	$L__BB0_43;
	add.s32 	%r401, %r188, 256;
	and.b32  	%r402, %r401, 16128;
	and.b32  	%r403, %r188, 16128;
	sub.s32 	%r404, %r184, %r185;
	add.s32 	%r547, %r404, -1;
	add.s32 	%r405, %r402, %r184;
	sub.s32 	%r406, %r405, %r185;
	add.s32 	%r546, %r406, 1;
	add.s32 	%r407, %r403, %r184;
	sub.s32 	%r408, %r407, %r185;
	add.s32 	%r545, %r408, 1;
	add.s64 	%rd10, %rd1, 512;
	cvt.s64.s32 	%rd11, %r188;
	add.s32 	%r544, %r404, 1;
	ex2.approx.ftz.f32 	%f26, %f1;
	mul.f32 	%f7, %f26, %f2;
$L__BB0_50:
	mul.wide.s32 	%rd32, %r546, 4;
	add.s64 	%rd33, %rd1, %rd32;
	mul.wide.s32 	%rd34, %r545, 4;
	add.s64 	%rd35, %rd1, %rd34;
	cvt.s64.s32 	%rd36, %r544;
	add.s64 	%rd37, %rd11, %rd36;
	shl.b64 	%rd38, %rd37, 2;
	add.s64 	%rd12, %rd10, %rd38;
	ld.global.v2.u32 	{%r409, %r410}, [%rd3];
	shr.u32 	%r411, %r410, 2;
	xor.b32  	%r412, %r411, %r410;
	ld.global.v2.u32 	{%r413, %r414}, [%rd3+8];
	ld.global.v2.u32 	{%r415, %r416}, [%rd3+16];
	st.global.v2.u32 	[%rd3+8], {%r414, %r415};
	shl.b32 	%r417, %r416, 4;
	shl.b32 	%r418, %r412, 1;
	xor.b32  	%r419, %r418, %r417;
	xor.b32  	%r420, %r419, %r412;
	xor.b32  	%r421, %r420, %r416;
	st.global.v2.u32 	[%rd3+16], {%r416, %r421};
	add.s32 	%r422, %r409, 362437;
	st.global.v2.u32 	[%rd3], {%r422, %r413};
	add.s32 	%r423, %r421, %r422;
	cvt.rn.f32.u32 	%f24, %r423;
	fma.rn.f32 	%f6, %f24, 0f2F800000, 0f2F000000;
	ld.global.u32 	%r211, [%rd12];
	add.s32 	%r424, %r547, 129;
	add.s32 	%r425, %r547, 3;
	shr.s32 	%r426, %r425, 31;
	shr.u32 	%r427, %r426, 25;
	add.s32 	%r428, %r425, %r427;
	and.b32  	%r429, %r428, -128;
	sub.s32 	%r430, %r425, %r429;
	shr.s32 	%r431, %r424, 31;
	shr.u32 	%r432, %r431, 25;
	add.s32 	%r433, %r424, %r432;
	and.b32  	%r434, %r433, -128;
	sub.s32 	%r435, %r424, %r434;
	ld.global.u32 	%r436, [%rd33];
	ld.global.u32 	%r437, [%rd35];
	cvt.s64.s32 	%rd39, %r430;
	add.s64 	%rd40, %rd11, %rd39;
	shl.b64 	%rd41, %rd40, 2;
	add.s64 	%rd42, %rd1, %rd41;
	ld.global.u32 	%r438, [%rd42+512];
	cvt.s64.s32 	%rd43, %r435;
	add.s64 	%rd44, %rd11, %rd43;
	shl.b64 	%rd45, %rd44, 2;
	add.s64 	%rd46, %rd1, %rd45;
	ld.global.u32 	%r439, [%rd46+512];
	add.s32 	%r440, %r437, %r436;
	add.s32 	%r441, %r440, %r438;
	add.s32 	%r442, %r441, %r439;
	mul.lo.s32 	%r443, %r442, %r211;
	shr.s32 	%r444, %r443, 31;
	setp.lt.s32 	%p29, %r443, 1;
	selp.b32 	%r212, %r444, 1, %p29;
	setp.lt.s32 	%p30, %r212, 0;
	mov.f32 	%f28, 0f3F800000;
	@%p30 bra 	$L__BB0_53;
	setp.eq.s32 	%p31, %r212, 0;
	mov.f32 	%f28, 0f3F000000;
	@%p31 bra 	$L__BB0_53;
	mov.f32 	%f28, %f7;
$L__BB0_53:
	setp.leu.f32 	%p32, %f28, %f6;
	@%p32 bra 	$L__BB0_55;
	neg.s32 	%r445, %r211;
	st.global.u32 	[%rd12], %r445;
$L__BB0_55:
	add.s32 	%r547, %r547, 2;
	add.s32 	%r546, %r546, 2;
	add.s32 	%r545, %r545, 2;
	add.s32 	%r544, %r544, 2;
	setp.lt.s32 	%p33, %r547, %r187;
	@%p33 bra 	$L__BB0_50;
	ret;

}
	// .globl	_Z19KernelMetropolisOddPiP17curandStateXORWOWf
.visible .entry _Z19KernelMetropolisOddPiP17curandStateXORWOWf(
	.param .u64 .ptr .align 1 _Z19KernelMetropolisOddPiP17curandStateXORWOWf_param_0,
	.param .u64 .ptr .align 1 _Z19KernelMetropolisOddPiP17curandStateXORWOWf_param_1,
	.param .f32 _Z19KernelMetropolisOddPiP17curandStateXORWOWf_param_2
)
{
	.reg .pred 	%p<34>;
	.reg .b16 	%rs<9>;
	.reg .b32 	%r<546>;
	.reg .b32 	%f<29>;
	.reg .b64 	%rd<48>;

	ld.param.u64 	%rd13, [_Z19KernelMetropolisOddPiP17curandStateXORWOWf_param_0];
	ld.param.u64 	%rd14, [_Z19KernelMetropolisOddPiP17curandStateXORWOWf_param_1];
	ld.param.f32 	%f9, [_Z19KernelMetropolisOddPiP17curandStateXORWOWf_param_2];
	cvta.to.global.u64 	%rd1, %rd13;
	cvta.to.global.u64 	%rd15, %rd14;
	mov.u32 	%r1, %tid.x;
	mov.u32 	%r2, %ctaid.x;
	mov.u32 	%r217, %ntid.x;
	mad.lo.s32 	%r218, %r2, %r217, %r1;
	cvt.s64.s32 	%rd47, %r218;
	mul.wide.s32 	%rd16, %r218, 48;
	add.s64 	%rd3, %rd15, %rd16;
	mov.b32 	%r219, -9920396;
	mov.b32 	%r220, -771510409;
	st.global.v2.u32 	[%rd3], {%r220, %r219};
	mov.b32 	%r221, -123459836;
	mov.b32 	%r222, -308902214;
	st.global.v2.u32 	[%rd3+8], {%r222, %r221};
	mov.b32 	%r223, -127593864;
	mov.b32 	%r224, -589760388;
	st.global.v2.u32 	[%rd3+16], {%r224, %r223};
	setp.eq.s32 	%p1, %r218, 0;
	@%p1 bra 	$L__BB1_42;
	mov.b32 	%r444, 0;
$L__BB1_2:
	and.b64  	%rd5, %rd47, 3;
	setp.eq.s64 	%p2, %rd5, 0;
	@%p2 bra 	$L__BB1_41;
	mul.wide.u32 	%rd17, %r444, 3200;
	mov.u64 	%rd18, precalc_xorwow_matrix;
	add.s64 	%rd6, %rd18, %rd17;
	cvt.u32.u64 	%r4, %rd5;
	mov.b32 	%r445, 0;
$L__BB1_4:
	mov.b32 	%r458, 0;
	mov.u32 	%r459, %r458;
	mov.u32 	%r460, %r458;
	mov.u32 	%r461, %r458;
	mov.u32 	%r462, %r458;
	mov.u32 	%r451, %r458;
$L__BB1_5:
	mul.wide.u32 	%rd19, %r451, 4;
	add.s64 	%rd20, %rd3, %rd19;
	ld.global.u32 	%r12, [%rd20+4];
	shl.b32 	%r13, %r451, 5;
	mov.b32 	%r457, 0;
$L__BB1_6:
	.pragma "nounroll";
	shr.u32 	%r229, %r12, %r457;
	and.b32  	%r230, %r229, 1;
	setp.eq.b32 	%p3, %r230, 1;
	not.pred 	%p4, %p3;
	add.s32 	%r231, %r13, %r457;
	mul.lo.s32 	%r232, %r231, 5;
	mul.wide.u32 	%rd21, %r232, 4;
	add.s64 	%rd7, %rd6, %rd21;
	@%p4 bra 	$L__BB1_8;
	ld.global.u32 	%r233, [%rd7];
	xor.b32  	%r462, %r462, %r233;
	ld.global.u32 	%r234, [%rd7+4];
	xor.b32  	%r461, %r461, %r234;
	ld.global.u32 	%r235, [%rd7+8];
	xor.b32  	%r460, %r460, %r235;
	ld.global.u32 	%r236, [%rd7+12];
	xor.b32  	%r459, %r459, %r236;
	ld.global.u32 	%r237, [%rd7+16];
	xor.b32  	%r458, %r458, %r237;
$L__BB1_8:
	and.b32  	%r239, %r229, 2;
	setp.eq.s32 	%p5, %r239, 0;
	@%p5 bra 	$L__BB1_10;
	ld.global.u32 	%r240, [%rd7+20];
	xor.b32  	%r462, %r462, %r240;
	ld.global.u32 	%r241, [%rd7+24];
	xor.b32  	%r461, %r461, %r241;
	ld.global.u32 	%r242, [%rd7+28];
	xor.b32  	%r460, %r460, %r242;
	ld.global.u32 	%r243, [%rd7+32];
	xor.b32  	%r459, %r459, %r243;
	ld.global.u32 	%r244, [%rd7+36];
	xor.b32  	%r458, %r458, %r244;
$L__BB1_10:
	and.b32  	%r246, %r229, 4;
	setp.eq.s32 	%p6, %r246, 0;
	@%p6 bra 	$L__BB1_12;
	ld.global.u32 	%r247, [%rd7+40];
	xor.b32  	%r462, %r462, %r247;
	ld.global.u32 	%r248, [%rd7+44];
	xor.b32  	%r461, %r461, %r248;
	ld.global.u32 	%r249, [%rd7+48];
	xor.b32  	%r460, %r460, %r249;
	ld.global.u32 	%r250, [%rd7+52];
	xor.b32  	%r459, %r459, %r250;
	ld.global.u32 	%r251, [%rd7+56];
	xor.b32  	%r458, %r458, %r251;
$L__BB1_12:
	and.b32  	%r253, %r229, 8;
	setp.eq.s32 	%p7, %r253, 0;
	@%p7 bra 	$L__BB1_14;
	ld.global.u32 	%r254, [%rd7+60];
	xor.b32  	%r462, %r462, %r254;
	ld.global.u32 	%r255, [%rd7+64];
	xor.b32  	%r461, %r461, %r255;
	ld.global.u32 	%r256, [%rd7+68];
	xor.b32  	%r460, %r460, %r256;
	ld.global.u32 	%r257, [%rd7+72];
	xor.b32  	%r459, %r459, %r257;
	ld.global.u32 	%r258, [%rd7+76];
	xor.b32  	%r458, %r458, %r258;
$L__BB1_14:
	and.b32  	%r260, %r229, 16;
	setp.eq.s32 	%p8, %r260, 0;
	@%p8 bra 	$L__BB1_16;
	ld.global.u32 	%r261, [%rd7+80];
	xor.b32  	%r462, %r462, %r261;
	ld.global.u32 	%r262, [%rd7+84];
	xor.b32  	%r461, %r461, %r262;
	ld.global.u32 	%r263, [%rd7+88];
	xor.b32  	%r460, %r460, %r263;
	ld.global.u32 	%r264, [%rd7+92];
	xor.b32  	%r459, %r459, %r264;
	ld.global.u32 	%r265, [%rd7+96];
	xor.b32  	%r458, %r458, %r265;
$L__BB1_16:
	and.b32  	%r267, %r229, 32;
	setp.eq.s32 	%p9, %r267, 0;
	@%p9 bra 	$L__BB1_18;
	ld.global.u32 	%r268, [%rd7+100];
	xor.b32  	%r462, %r462, %r268;
	ld.global.u32 	%r269, [%rd7+104];
	xor.b32  	%r461, %r461, %r269;
	ld.global.u32 	%r270, [%rd7+108];
	xor.b32  	%r460, %r460, %r270;
	ld.global.u32 	%r271, [%rd7+112];
	xor.b32  	%r459, %r459, %r271;
	ld.global.u32 	%r272, [%rd7+116];
	xor.b32  	%r458, %r458, %r272;
$L__BB1_18:
	and.b32  	%r274, %r229, 64;
	setp.eq.s32 	%p10, %r274, 0;
	@%p10 bra 	$L__BB1_20;
	ld.global.u32 	%r275, [%rd7+120];
	xor.b32  	%r462, %r462, %r275;
	ld.global.u32 	%r276, [%rd7+124];
	xor.b32  	%r461, %r461, %r276;
	ld.global.u32 	%r277, [%rd7+128];
	xor.b32  	%r460, %r460, %r277;
	ld.global.u32 	%r278, [%rd7+132];
	xor.b32  	%r459, %r459, %r278;
	ld.global.u32 	%r279, [%rd7+136];
	xor.b32  	%r458, %r458, %r279;
$L__BB1_20:
	and.b32  	%r281, %r229, 128;
	setp.eq.s32 	%p11, %r281, 0;
	@%p11 bra 	$L__BB1_22;
	ld.global.u32 	%r282, [%rd7+140];
	xor.b32  	%r462, %r462, %r282;
	ld.global.u32 	%r283, [%rd7+144];
	xor.b32  	%r461, %r461, %r283;
	ld.global.u32 	%r284, [%rd7+148];
	xor.b32  	%r460, %r460, %r284;
	ld.global.u32 	%r285, [%rd7+152];
	xor.b32  	%r459, %r459, %r285;
	ld.global.u32 	%r286, [%rd7+156];
	xor.b32  	%r458, %r458, %r286;
$L__BB1_22:
	and.b32  	%r288, %r229, 256;
	setp.eq.s32 	%p12, %r288, 0;
	@%p12 bra 	$L__BB1_24;
	ld.global.u32 	%r289, [%rd7+160];
	xor.b32  	%r462, %r462, %r289;
	ld.global.u32 	%r290, [%rd7+164];
	xor.b32  	%r461, %r461, %r290;
	ld.global.u32 	%r291, [%rd7+168];
	xor.b32  	%r460, %r460, %r291;
	ld.global.u32 	%r292, [%rd7+172];
	xor.b32  	%r459, %r459, %r292;
	ld.global.u32 	%r293, [%rd7+176];
	xor.b32  	%r458, %r458, %r293;
$L__BB1_24:
	and.b32  	%r295, %r229, 512;
	setp.eq.s32 	%p13, %r295, 0;
	@%p13 bra 	$L__BB1_26;
	ld.global.u32 	%r296, [%rd7+180];
	xor.b32  	%r462, %r462, %r296;
	ld.global.u32 	%r297, [%rd7+184];
	xor.b32  	%r461, %r461, %r297;
	ld.global.u32 	%r298, [%rd7+188];
	xor.b32  	%r460, %r460, %r298;
	ld.global.u32 	%r299, [%rd7+192];
	xor.b32  	%r459, %r459, %r299;
	ld.global.u32 	%r300, [%rd7+196];
	xor.b32  	%r458, %r458, %r300;
$L__BB1_26:
	and.b32  	%r302, %r229, 1024;
	setp.eq.s32 	%p14, %r302, 0;
	@%p14 bra 	$L__BB1_28;
	ld.global.u32 	%r303, [%rd7+200];
	xor.b32  	%r462, %r462, %r303;
	ld.global.u32 	%r304, [%rd7+204];
	xor.b32  	%r461, %r461, %r304;
	ld.global.u32 	%r305, [%rd7+208];
	xor.b32  	%r460, %r460, %r305;
	ld.global.u32 	%r306, [%rd7+212];
	xor.b32  	%r459, %r459, %r306;
	ld.global.u32 	%r307, [%rd7+216];
	xor.b32  	%r458, %r458, %r307;
$L__BB1_28:
	and.b32  	%r309, %r229, 2048;
	setp.eq.s32 	%p15, %r309, 0;
	@%p15 bra 	$L__BB1_30;
	ld.global.u32 	%r310, [%rd7+220];
	xor.b32  	%r462, %r462, %r310;
	ld.global.u32 	%r311, [%rd7+224];
	xor.b32  	%r461, %r461, %r311;
	ld.global.u32 	%r312, [%rd7+228];
	xor.b32  	%r460, %r460, %r312;
	ld.global.u32 	%r313, [%rd7+232];
	xor.b32  	%r459, %r459, %r313;
	ld.global.u32 	%r314, [%rd7+236];
	xor.b32  	%r458, %r458, %r314;
$L__BB1_30:
	and.b32  	%r316, %r229, 4096;
	setp.eq.s32 	%p16, %r316, 0;
	@%p16 bra 	$L__BB1_32;
	ld.global.u32 	%r317, [%rd7+240];
	xor.b32  	%r462, %r462, %r317;
	ld.global.u32 	%r318, [%rd7+244];
	xor.b32  	%r461, %r461, %r318;
	ld.global.u32 	%r319, [%rd7+248];
	xor.b32  	%r460, %r460, %r319;
	ld.global.u32 	%r320, [%rd7+252];
	xor.b32  	%r459, %r459, %r320;
	ld.global.u32 	%r321, [%rd7+256];
	xor.b32  	%r458, %r458, %r321;
$L__BB1_32:
	and.b32  	%r323, %r229, 8192;
	setp.eq.s32 	%p17, %r323, 0;
	@%p17 bra 	$L__BB1_34;
	ld.global.u32 	%r324, [%rd7+260];
	xor.b32  	%r462, %r462, %r324;
	ld.global.u32 	%r325, [%rd7+264];
	xor.b32  	%r461, %r461, %r325;
	ld.global.u32 	%r326, [%rd7+268];
	xor.b32  	%r460, %r460, %r326;
	ld.global.u32 	%r327, [%rd7+272];
	xor.b32  	%r459, %r459, %r327;
	ld.global.u32 	%r328, [%rd7+276];
	xor.b32  	%r458, %r458, %r328;
$L__BB1_34:
	and.b32  	%r330, %r229, 16384;
	setp.eq.s32 	%p18, %r330, 0;
	@%p18 bra 	$L__BB1_36;
	ld.global.u32 	%r331, [%rd7+280];
	xor.b32  	%r462, %r462, %r331;
	ld.global.u32 	%r332, [%rd7+284];
	xor.b32  	%r461, %r461, %r332;
	ld.global.u32 	%r333, [%rd7+288];
	xor.b32  	%r460, %r460, %r333;
	ld.global.u32 	%r334, [%rd7+292];
	xor.b32  	%r459, %r459, %r334;
	ld.global.u32 	%r335, [%rd7+296];
	xor.b32  	%r458, %r458, %r335;
$L__BB1_36:
	and.b32  	%r337, %r229, 32768;
	setp.eq.s32 	%p19, %r337, 0;
	@%p19 bra 	$L__BB1_38;
	ld.global.u32 	%r338, [%rd7+300];
	xor.b32  	%r462, %r462, %r338;
	ld.global.u32 	%r339, [%rd7+304];
	xor.b32  	%r461, %r461, %r339;
	ld.global.u32 	%r340, [%rd7+308];
	xor.b32  	%r460, %r460, %r340;
	ld.global.u32 	%r341, [%rd7+312];
	xor.b32  	%r459, %r459, %r341;
	ld.global.u32 	%r342, [%rd7+316];
	xor.b32  	%r458, %r458, %r342;
$L__BB1_38:
	add.s32 	%r457, %r457, 16;
	setp.ne.s32 	%p20, %r457, 32;
	@%p20 bra 	$L__BB1_6;
	mad.lo.s32 	%r343, %r451, -31, %r13;
	add.s32 	%r451, %r343, 1;
	setp.ne.s32 	%p21, %r451, 5;
	@%p21 bra 	$L__BB1_5;
	st.global.u32 	[%rd3+4], %r462;
	st.global.u32 	[%rd3+8], %r461;
	st.global.u32 	[%rd3+12], %r460;
	st.global.u32 	[%rd3+16], %r459;
	st.global.u32 	[%rd3+20], %r458;
	add.s32 	%r445, %r445, 1;
	setp.lt.u32 	%p22, %r445, %r4;
	@%p22 bra 	$L__BB1_4;
$L__BB1_41:
	shr.u64 	%rd8, %rd47, 2;
	add.s32 	%r444, %r444, 1;
	setp.gt.u64 	%p23, %rd47, 3;
	mov.u64 	%rd47, %rd8;
	@%p23 bra 	$L__BB1_2;
$L__BB1_42:
	mov.b32 	%r344, 0;
	st.global.v2.u32 	[%rd3+24], {%r344, %r344};
	st.global.u32 	[%rd3+32], %r344;
	mov.b64 	%rd22, 0;
	st.global.u64 	[%rd3+40], %rd22;
	shl.b32 	%r345, %r2, 3;
	and.b32  	%r346, %r345, 536870880;
	shl.b32 	%r184, %r2, 5;
	and.b32  	%r185, %r184, 2147483520;
	and.b32  	%r545, %r184, -2147483552;
	shl.b32 	%r347, %r1, 1;
	add.s32 	%r187, %r346, %r347;
	bar.sync 	0;
	mul.f32 	%f10, %f9, 0fC0000000;
	fma.rn.f32 	%f11, %f10, 0f3BBB989D, 0f3F000000;
	cvt.sat.f32.f32 	%f12, %f11;
	mov.f32 	%f13, 0f4B400001;
	mov.f32 	%f14, 0f437C0000;
	fma.rm.f32 	%f15, %f12, %f14, %f13;
	add.f32 	%f16, %f15, 0fCB40007F;
	neg.f32 	%f17, %f16;
	fma.rn.f32 	%f18, %f10, 0f3FB8AA3B, %f17;
	fma.rn.f32 	%f1, %f10, 0f32A57060, %f18;
	mov.b32 	%r348, %f15;
	shl.b32 	%r349, %r348, 23;
	mov.b32 	%f2, %r349;
	or.b32  	%r188, %r545, 30;
	shl.b32 	%r189, %r187, 7;
	add.s32 	%r541, %r545, -1;
	shr.u32 	%r350, %r2, 2;
	and.b32  	%r351, %r350, 16777215;
	shl.b32 	%r352, %r1, 8;
	mad.lo.s32 	%r353, %r351, 3968, %r352;
	add.s32 	%r354, %r353, %r184;
	or.b32  	%r540, %r354, 1;
	cvt.u16.u32 	%rs1, %r350;
	shl.b16 	%rs2, %rs1, 5;
	cvt.u16.u32 	%rs3, %r1;
	shl.b16 	%rs4, %rs3, 1;
	add.s16 	%rs5, %rs2, %rs4;
	and.b16  	%rs6, %rs5, 126;
	mul.wide.u16 	%r355, %rs6, 128;
	add.s32 	%r356, %r355, %r184;
	sub.s32 	%r357, %r356, %r185;
	add.s32 	%r539, %r357, 129;
	add.s16 	%rs7, %rs5, 126;
	and.b16  	%rs8, %rs7, 126;
	mul.wide.u16 	%r358, %rs8, 128;
	add.s32 	%r359, %r358, %r184;
	sub.s32 	%r360, %r359, %r185;
	add.s32 	%r538, %r360, 129;
$L__BB1_43:
	mul.wide.s32 	%rd23, %r540, 4;
	add.s64 	%rd9, %rd1, %rd23;
	mul.wide.s32 	%rd24, %r539, 4;
	add.s64 	%rd25, %rd1, %rd24;
	mul.wide.s32 	%rd26, %r538, 4;
	add.s64 	%rd27, %rd1, %rd26;
	ld.global.v2.u32 	{%r361, %r362}, [%rd3];
	shr.u32 	%r363, %r362, 2;
	xor.b32  	%r364, %r363, %r362;
	ld.global.v2.u32 	{%r365, %r366}, [%rd3+8];
	ld.global.v2.u32 	{%r367, %r368}, [%rd3+16];
	st.global.v2.u32 	[%rd3+8], {%r366, %r367};
	shl.b32 	%r369, %r368, 4;
	shl.b32 	%r370, %r364, 1;
	xor.b32  	%r371, %r370, %r369;
	xor.b32  	%r372, %r371, %r364;
	xor.b32  	%r373, %r372, %r368;
	st.global.v2.u32 	[%rd3+16], {%r368, %r373};
	add.s32 	%r374, %r361, 362437;
	st.global.v2.u32 	[%rd3], {%r374, %r365};
	add.s32 	%r375, %r373, %r374;
	cvt.rn.f32.u32 	%f20, %r375;
	fma.rn.f32 	%f3, %f20, 0f2F800000, 0f2F000000;
	ld.global.u32 	%r198, [%rd9];
	add.s32 	%r376, %r541, 129;
	add.s32 	%r377, %r541, 3;
	shr.s32 	%r378, %r377, 31;
	shr.u32 	%r379, %r378, 25;
	add.s32 	%r380, %r377, %r379;
	and.b32  	%r381, %r380, -128;
	sub.s32 	%r382, %r377, %r381;
	shr.s32 	%r383, %r376, 31;
	shr.u32 	%r384, %r383, 25;
	add.s32 	%r385, %r376, %r384;
	and.b32  	%r386, %r385, -128;
	sub.s32 	%r387, %r376, %r386;
	ld.global.u32 	%r388, [%rd25];
	ld.global.u32 	%r389, [%rd27];
	add.s32 	%r390, %r189, %r382;
	mul.wide.s32 	%rd28, %r390, 4;
	add.s64 	%rd29, %rd1, %rd28;
	ld.global.u32 	%r391, [%rd29];
	add.s32 	%r392, %r189, %r387;
	mul.wide.s32 	%rd30, %r392, 4;
	add.s64 	%rd31, %rd1, %rd30;
	ld.global.u32 	%r393, [%rd31];
	add.s32 	%r394, %r389, %r388;
	add.s32 	%r395, %r394, %r391;
	add.s32 	%r396, %r395, %r393;
	mul.lo.s32 	%r397, %r396, %r198;
	shr.s32 	%r398, %r397, 31;
	setp.lt.s32 	%p24, %r397, 1;
	selp.b32 	%r199, %r398, 1, %p24;
	setp.lt.s32 	%p25, %r199, 0;
	mov.f32 	%f27, 0f3F800000;
	@%p25 bra 	$L__BB1_46;
	setp.eq.s32 	%p26, %r199, 0;
	mov.f32 	%f27, 0f3F000000;
	@%p26 bra 	$L__BB1_46;
	ex2.approx.ftz.f32 	%f22, %f1;
	mul.f32 	%f27, %f22, %f2;
$L__BB1_46:
	setp.leu.f32 	%p27, %f27, %f3;
	@%p27 bra 	$L__BB1_48;
	neg.s32 	%r399, %r198;
	st.global.u32 	[%rd9], %r399;
$L__BB1_48:
	add.s32 	%r541, %r541, 2;
	add.s32 	%r540, %r540, 2;
	add.s32 	%r539, %r539, 2;
	add.s32 	%r538, %r538, 2;
	setp.lt.s32 	%p28, %r541, %r188;
	@%p28 bra 	$L__BB1_43;
	add.s32 	%r401, %r189, 256;
	and.b32  	%r402, %r401, 16128;
	and.b32  	%r403, %r189, 16128;
	sub.s32 	%r404, %r184, %r185;
	add.s32 	%r544, %r404, -2;
	add.s64 	%rd10, %rd1, 512;
	cvt.s64.s32 	%rd11, %r189;
	add.s32 	%r405, %r403, %r184;
	sub.s32 	%r543, %r405, %r185;
	add.s32 	%r406, %r402, %r184;
	sub.s32 	%r542, %r406, %r185;
	ex2.approx.ftz.f32 	%f26, %f1;
	mul.f32 	%f7, %f26, %f2;
$L__BB1_50:
	cvt.s64.s32 	%rd32, %r545;
	add.s64 	%rd33, %rd11, %rd32;
	shl.b64 	%rd34, %rd33, 2;
	add.s64 	%rd12, %rd10, %rd34;
	mul.wide.s32 	%rd35, %r543, 4;
	add.s64 	%rd36, %rd1, %rd35;
	mul.wide.s32 	%rd37, %r542, 4;
	add.s64 	%rd38, %rd1, %rd37;
	ld.global.v2.u32 	{%r407, %r408}, [%rd3];
	shr.u32 	%r409, %r408, 2;
	xor.b32  	%r410, %r409, %r408;
	ld.global.v2.u32 	{%r411, %r412}, [%rd3+8];
	ld.global.v2.u32 	{%r413, %r414}, [%rd3+16];
	st.global.v2.u32 	[%rd3+8], {%r412, %r413};
	shl.b32 	%r415, %r414, 4;
	shl.b32 	%r416, %r410, 1;
	xor.b32  	%r417, %r416, %r415;
	xor.b32  	%r418, %r417, %r410;
	xor.b32  	%r419, %r418, %r414;
	st.global.v2.u32 	[%rd3+16], {%r414, %r419};
	add.s32 	%r420, %r407, 362437;
	st.global.v2.u32 	[%rd3], {%r420, %r411};
	add.s32 	%r421, %r419, %r420;
	cvt.rn.f32.u32 	%f24, %r421;
	fma.rn.f32 	%f6, %f24, 0f2F800000, 0f2F000000;
	ld.global.u32 	%r211, [%rd12];
	add.s32 	%r422, %r544, 129;
	add.s32 	%r423, %r544, 3;
	shr.s32 	%r424, %r423, 31;
	shr.u32 	%r425, %r424, 25;
	add.s32 	%r426, %r423, %r425;
	and.b32  	%r427, %r426, -128;
	sub.s32 	%r428, %r423, %r427;
	shr.s32 	%r429, %r422, 31;
	shr.u32 	%r430, %r429, 25;
	add.s32 	%r431, %r422, %r430;
	and.b32  	%r432, %r431, -128;
	sub.s32 	%r433, %r422, %r432;
	ld.global.u32 	%r434, [%rd38];
	ld.global.u32 	%r435, [%rd36];
	cvt.s64.s32 	%rd39, %r428;
	add.s64 	%rd40, %rd11, %rd39;
	shl.b64 	%rd41, %rd40, 2;
	add.s64 	%rd42, %rd1, %rd41;
	ld.global.u32 	%r436, [%rd42+512];
	cvt.s64.s32 	%rd43, %r433;
	add.s64 	%rd44, %rd11, %rd43;
	shl.b64 	%rd45, %rd44, 2;
	add.s64 	%rd46, %rd1, %rd45;
	ld.global.u32 	%r437, [%rd46+512];
	add.s32 	%r438, %r435, %r434;
	add.s32 	%r439, %r438, %r436;
	add.s32 	%r440, %r439, %r437;
	mul.lo.s32 	%r441, %r440, %r211;
	shr.s32 	%r442, %r441, 31;
	setp.lt.s32 	%p29, %r441, 1;
	selp.b32 	%r212, %r442, 1, %p29;
	setp.lt.s32 	%p30, %r212, 0;
	mov.f32 	%f28, 0f3F800000;
	@%p30 bra 	$L__BB1_53;
	setp.eq.s32 	%p31, %r212, 0;
	mov.f32 	%f28, 0f3F000000;
	@%p31 bra 	$L__BB1_53;
	mov.f32 	%f28, %f7;
$L__BB1_53:
	setp.leu.f32 	%p32, %f28, %f6;
	@%p32 bra 	$L__BB1_55;
	neg.s32 	%r443, %r211;
	st.global.u32 	[%rd12], %r443;
$L__BB1_55:
	add.s32 	%r545, %r545, 2;
	add.s32 	%r544, %r544, 2;
	add.s32 	%r543, %r543, 2;
	add.s32 	%r542, %r542, 2;
	setp.lt.s32 	%p33, %r544, %r188;
	@%p33 bra 	$L__BB1_50;
	ret;

}


// ===== COMPILED SASS (sm_100) =====

	.target	sm_100

	.elftype	@"ET_EXEC"


//--------------------- .note.nv.tkinfo           --------------------------
	.section	.note.nv.tkinfo,"",@"SHT_NOTE"
	.sectionflags	@"SHF_NOTE_NV_TKINFO"
	.tkinfo
        /*0018*/ 	.word	0x00000002
        /*0030*/ 	.string	""
        /*0030*/ 	.string	"ptxas"
        /*0030*/ 	.string	"Cuda compilation tools, release 13.0, V13.0.88"
        /*0030*/ 	.string	"Build cuda_13.0.r13.0/compiler.36424714_0"
        /*0030*/ 	.string	"-arch sm_100 -m 64 "



//--------------------- .note.nv.cuinfo           --------------------------
	.section	.note.nv.cuinfo,"",@"SHT_NOTE"
	.sectionflags	@"SHF_NOTE_NV_CUINFO"
        /*0018*/ 	.short	0x0002
        /*001a*/ 	.short	0x0064
        /*001c*/ 	.short	0x0082
	.zero		2


//--------------------- .nv.info                  --------------------------
	.section	.nv.info,"",@"SHT_CUDA_INFO"
	.align	4


	//----- nvinfo : EIATTR_REGCOUNT
	.align		4
        /*0000*/ 	.byte	0x04, 0x2f
        /*0002*/ 	.short	(.L_10 - .L_9)
	.align		4
.L_9:
        /*0004*/ 	.word	index@(_Z20KernelMetropolisEvenPiP17curandStateXORWOWf)
        /*0008*/ 	.word	0x00000020


	//----- nvinfo : EIATTR_FRAME_SIZE
	.align		4
.L_10:
        /*000c*/ 	.byte	0x04, 0x11
        /*000e*/ 	.short	(.L_12 - .L_11)
	.align		4
.L_11:
        /*0010*/ 	.word	index@(_Z20KernelMetropolisEvenPiP17curandStateXORWOWf)
        /*0014*/ 	.word	0x00000000


	//----- nvinfo : EIATTR_REGCOUNT
	.align		4
.L_12:
        /*0018*/ 	.byte	0x04, 0x2f
        /*001a*/ 	.short	(.L_14 - .L_13)
	.align		4
.L_13:
        /*001c*/ 	.word	index@(_Z19KernelMetropolisOddPiP17curandStateXORWOWf)
        /*0020*/ 	.word	0x00000020


	//----- nvinfo : EIATTR_FRAME_SIZE
	.align		4
.L_14:
        /*0024*/ 	.byte	0x04, 0x11
        /*0026*/ 	.short	(.L_16 - .L_15)
	.align		4
.L_15:
        /*0028*/ 	.word	index@(_Z19KernelMetropolisOddPiP17curandStateXORWOWf)
        /*002c*/ 	.word	0x00000000


	//----- nvinfo : EIATTR_MIN_STACK_SIZE
	.align		4
.L_16:
        /*0030*/ 	.byte	0x04, 0x12
        /*0032*/ 	.short	(.L_18 - .L_17)
	.align		4
.L_17:
        /*0034*/ 	.word	index@(_Z19KernelMetropolisOddPiP17curandStateXORWOWf)
        /*0038*/ 	.word	0x00000000


	//----- nvinfo : EIATTR_MIN_STACK_SIZE
	.align		4
.L_18:
        /*003c*/ 	.byte	0x04, 0x12
        /*003e*/ 	.short	(.L_20 - .L_19)
	.align		4
.L_19:
        /*0040*/ 	.word	index@(_Z20KernelMetropolisEvenPiP17curandStateXORWOWf)
        /*0044*/ 	.word	0x00000000
.L_20:


//--------------------- .nv.compat                --------------------------
	.section	.nv.compat,"",@"SHT_CUDA_COMPAT_INFO"
	.align	4
        /*0000*/ 	.byte	0x02, 0x09, 0x00, 0x00, 0x02, 0x02, 0x01, 0x00, 0x02, 0x05, 0x05, 0x00, 0x03, 0x07, 0x01, 0x01
        /*0010*/ 	.byte	0x02, 0x03, 0x00, 0x00, 0x02, 0x06, 0x01, 0x00, 0x04, 0x0b, 0x08, 0x00, 0x09, 0x00, 0x00, 0x00
        /*0020*/ 	.byte	0x00, 0x00, 0x00, 0x00


//--------------------- .nv.info._Z19KernelMetropolisOddPiP17curandStateXORWOWf --------------------------
	.section	.nv.info._Z19KernelMetropolisOddPiP17curandStateXORWOWf,"",@"SHT_CUDA_INFO"
	.sectionflags	@""
	.align	4


	//----- nvinfo : EIATTR_CUDA_API_VERSION
	.align		4
        /*0000*/ 	.byte	0x04, 0x37
        /*0002*/ 	.short	(.L_22 - .L_21)
.L_21:
        /*0004*/ 	.word	0x00000082


	//----- nvinfo : EIATTR_KPARAM_INFO
	.align		4
.L_22:
        /*0008*/ 	.byte	0x04, 0x17
        /*000a*/ 	.short	(.L_24 - .L_23)
.L_23:
        /*000c*/ 	.word	0x00000000
        /*0010*/ 	.short	0x0002
        /*0012*/ 	.short	0x0010
        /*0014*/ 	.byte	0x00, 0xf0, 0x11, 0x00


	//----- nvinfo : EIATTR_KPARAM_INFO
	.align		4
.L_24:
        /*0018*/ 	.byte	0x04, 0x17
        /*001a*/ 	.short	(.L_26 - .L_25)
.L_25:
        /*001c*/ 	.word	0x00000000
        /*0020*/ 	.short	0x0001
        /*0022*/ 	.short	0x0008
        /*0024*/ 	.byte	0x00, 0xf5, 0x21, 0x00


	//----- nvinfo : EIATTR_KPARAM_INFO
	.align		4
.L_26:
        /*0028*/ 	.byte	0x04, 0x17
        /*002a*/ 	.short	(.L_28 - .L_27)
.L_27:
        /*002c*/ 	.word	0x00000000
        /*0030*/ 	.short	0x0000
        /*0032*/ 	.short	0x0000
        /*0034*/ 	.byte	0x00, 0xf5, 0x21, 0x00


	//----- nvinfo : EIATTR_SPARSE_MMA_MASK
	.align		4
.L_28:
        /*0038*/ 	.byte	0x03, 0x50
        /*003a*/ 	.short	0x0000


	//----- nvinfo : EIATTR_MAXREG_COUNT
	.align		4
        /*003c*/ 	.byte	0x03, 0x1b
        /*003e*/ 	.short	0x00ff


	//----- nvinfo : EIATTR_NUM_BARRIERS
	.align		4
        /*0040*/ 	.byte	0x02, 0x4c
        /*0042*/ 	.byte	0x01
	.zero		1


	//----- nvinfo : EIATTR_MERCURY_ISA_VERSION
	.align		4
        /*0044*/ 	.byte	0x03, 0x5f
        /*0046*/ 	.short	0x0101


	//----- nvinfo : EIATTR_VRC_CTA_INIT_COUNT
	.align		4
        /*0048*/ 	.byte	0x02, 0x4a
	.zero		1
	.zero		1


	//----- nvinfo : EIATTR_EXIT_INSTR_OFFSETS
	.align		4
        /*004c*/ 	.byte	0x04, 0x1c
        /*004e*/ 	.short	(.L_30 - .L_29)


	//   ....[0]....
.L_29:
        /*0050*/ 	.word	0x00001ae0


	//----- nvinfo : EIATTR_CRS_STACK_SIZE
	.align		4
.L_30:
        /*0054*/ 	.byte	0x04, 0x1e
        /*0056*/ 	.short	(.L_32 - .L_31)
.L_31:
        /*0058*/ 	.word	0x00000000


	//----- nvinfo : EIATTR_CBANK_PARAM_SIZE
	.align		4
.L_32:
        /*005c*/ 	.byte	0x03, 0x19
        /*005e*/ 	.short	0x0014


	//----- nvinfo : EIATTR_PARAM_CBANK
	.align		4
        /*0060*/ 	.byte	0x04, 0x0a
        /*0062*/ 	.short	(.L_34 - .L_33)
	.align		4
.L_33:
        /*0064*/ 	.word	index@(.nv.constant0._Z19KernelMetropolisOddPiP17curandStateXORWOWf)
        /*0068*/ 	.short	0x0380
        /*006a*/ 	.short	0x0014


	//----- nvinfo : EIATTR_SW_WAR
	.align		4
.L_34:
        /*006c*/ 	.byte	0x04, 0x36
        /*006e*/ 	.short	(.L_36 - .L_35)
.L_35:
        /*0070*/ 	.word	0x00000008
.L_36:


//--------------------- .nv.info._Z20KernelMetropolisEvenPiP17curandStateXORWOWf --------------------------
	.section	.nv.info._Z20KernelMetropolisEvenPiP17curandStateXORWOWf,"",@"SHT_CUDA_INFO"
	.sectionflags	@""
	.align	4


	//----- nvinfo : EIATTR_CUDA_API_VERSION
	.align		4
        /*0000*/ 	.byte	0x04, 0x37
        /*0002*/ 	.short	(.L_38 - .L_37)
.L_37:
        /*0004*/ 	.word	0x00000082


	//----- nvinfo : EIATTR_KPARAM_INFO
	.align		4
.L_38:
        /*0008*/ 	.byte	0x04, 0x17
        /*000a*/ 	.short	(.L_40 - .L_39)
.L_39:
        /*000c*/ 	.word	0x00000000
        /*0010*/ 	.short	0x0002
        /*0012*/ 	.short	0x0010
        /*0014*/ 	.byte	0x00, 0xf0, 0x11, 0x00


	//----- nvinfo : EIATTR_KPARAM_INFO
	.align		4
.L_40:
        /*0018*/ 	.byte	0x04, 0x17
        /*001a*/ 	.short	(.L_42 - .L_41)
.L_41:
        /*001c*/ 	.word	0x00000000
        /*0020*/ 	.short	0x0001
        /*0022*/ 	.short	0x0008
        /*0024*/ 	.byte	0x00, 0xf5, 0x21, 0x00


	//----- nvinfo : EIATTR_KPARAM_INFO
	.align		4
.L_42:
        /*0028*/ 	.byte	0x04, 0x17
        /*002a*/ 	.short	(.L_44 - .L_43)
.L_43:
        /*002c*/ 	.word	0x00000000
        /*0030*/ 	.short	0x0000
        /*0032*/ 	.short	0x0000
        /*0034*/ 	.byte	0x00, 0xf5, 0x21, 0x00


	//----- nvinfo : EIATTR_SPARSE_MMA_MASK
	.align		4
.L_44:
        /*0038*/ 	.byte	0x03, 0x50
        /*003a*/ 	.short	0x0000


	//----- nvinfo : EIATTR_MAXREG_COUNT
	.align		4
        /*003c*/ 	.byte	0x03, 0x1b
        /*003e*/ 	.short	0x00ff


	//----- nvinfo : EIATTR_NUM_BARRIERS
	.align		4
        /*0040*/ 	.byte	0x02, 0x4c
        /*0042*/ 	.byte	0x01
	.zero		1


	//----- nvinfo : EIATTR_MERCURY_ISA_VERSION
	.align		4
        /*0044*/ 	.byte	0x03, 0x5f
        /*0046*/ 	.short	0x0101


	//----- nvinfo : EIATTR_VRC_CTA_INIT_COUNT
	.align		4
        /*0048*/ 	.byte	0x02, 0x4a
	.zero		1
	.zero		1


	//----- nvinfo : EIATTR_EXIT_INSTR_OFFSETS
	.align		4
        /*004c*/ 	.byte	0x04, 0x1c
        /*004e*/ 	.short	(.L_46 - .L_45)


	//   ....[0]....
.L_45:
        /*0050*/ 	.word	0x00001b20


	//----- nvinfo : EIATTR_CRS_STACK_SIZE
	.align		4
.L_46:
        /*0054*/ 	.byte	0x04, 0x1e
        /*0056*/ 	.short	(.L_48 - .L_47)
.L_47:
        /*0058*/ 	.word	0x00000000


	//----- nvinfo : EIATTR_CBANK_PARAM_SIZE
	.align		4
.L_48:
        /*005c*/ 	.byte	0x03, 0x19
        /*005e*/ 	.short	0x0014


	//----- nvinfo : EIATTR_PARAM_CBANK
	.align		4
        /*0060*/ 	.byte	0x04, 0x0a
        /*0062*/ 	.short	(.L_50 - .L_49)
	.align		4
.L_49:
        /*0064*/ 	.word	index@(.nv.constant0._Z20KernelMetropolisEvenPiP17curandStateXORWOWf)
        /*0068*/ 	.short	0x0380
        /*006a*/ 	.short	0x0014


	//----- nvinfo : EIATTR_SW_WAR
	.align		4
.L_50:
        /*006c*/ 	.byte	0x04, 0x36
        /*006e*/ 	.short	(.L_52 - .L_51)
.L_51:
        /*0070*/ 	.word	0x00000008
.L_52:


//--------------------- .nv.callgraph             --------------------------
	.section	.nv.callgraph,"",@"SHT_CUDA_CALLGRAPH"
	.align	4
	.sectionentsize	8
	.align		4
        /*0000*/ 	.word	0x00000000
	.align		4
        /*0004*/ 	.word	0xffffffff
	.align		4
        /*0008*/ 	.word	0x00000000
	.align		4
        /*000c*/ 	.word	0xfffffffe
	.align		4
        /*0010*/ 	.word	0x00000000
	.align		4
        /*0014*/ 	.word	0xfffffffd
	.align		4
        /*0018*/ 	.word	0x00000000
	.align		4
        /*001c*/ 	.word	0xfffffffc


//--------------------- .nv.constant4             --------------------------
	.section	.nv.constant4,"a",@progbits
	.align	8
	.align		8
.nv.constant4:
        /*0000*/ 	.dword	precalc_xorwow_matrix
	.align		8
        /*0008*/ 	.dword	precalc_xorwow_offset_matrix
	.align		8
        /*0010*/ 	.dword	mrg32k3aM1
	.align		8
        /*0018*/ 	.dword	mrg32k3aM2
	.align		8
        /*0020*/ 	.dword	mrg32k3aM1SubSeq
	.align		8
        /*0028*/ 	.dword	mrg32k3aM2SubSeq
	.align		8
        /*0030*/ 	.dword	mrg32k3aM1Seq
	.align		8
        /*0038*/ 	.dword	mrg32k3aM2Seq


//--------------------- .nv.constant3             --------------------------
	.section	.nv.constant3,"a",@progbits
	.align	8
.nv.constant3:
	.type		__cr_lgamma_table,@object
	.size		__cr_lgamma_table,(.L_8 - __cr_lgamma_table)
__cr_lgamma_table:
        /*0000*/ 	.byte	0x00, 0x00, 0x00, 0x00, 0x00, 0x00, 0x00, 0x00, 0x00, 0x00, 0x00, 0x00, 0x00, 0x00, 0x00, 0x00
        /*0010*/ 	.byte	0xef, 0x39, 0xfa, 0xfe, 0x42, 0x2e, 0xe6, 0x3f, 0x02, 0x20, 0x2a, 0xfa, 0x0b, 0xab, 0xfc, 0x3f
        /*0020*/ 	.byte	0xf9, 0x2c, 0x92, 0x7c, 0xa7, 0x6c, 0x09, 0x40, 0xc9, 0x79, 0x44, 0x3c, 0x64, 0x26, 0x13, 0x40
        /*0030*/ 	.byte	0xca, 0x01, 0xcf, 0x3a, 0x27, 0x51, 0x1a, 0x40, 0x30, 0xcc, 0x2d, 0xf3, 0xe1, 0x0c, 0x21, 0x40
        /*0040*/ 	.byte	0x0d, 0xb7, 0xfc, 0x82, 0x8e, 0x35, 0x25, 0x40
.L_8:


//--------------------- .text._Z19KernelMetropolisOddPiP17curandStateXORWOWf --------------------------
	.section	.text._Z19KernelMetropolisOddPiP17curandStateXORWOWf,"ax",@progbits
	.align	128
        .global         _Z19KernelMetropolisOddPiP17curandStateXORWOWf
        .type           _Z19KernelMetropolisOddPiP17curandStateXORWOWf,@function
        .size           _Z19KernelMetropolisOddPiP17curandStateXORWOWf,(.L_x_30 - _Z19KernelMetropolisOddPiP17curandStateXORWOWf)
        .other          _Z19KernelMetropolisOddPiP17curandStateXORWOWf,@"STO_CUDA_ENTRY STV_DEFAULT"
_Z19KernelMetropolisOddPiP17curandStateXORWOWf:
.text._Z19KernelMetropolisOddPiP17curandStateXORWOWf:
[----:B------:R-:W-:Y:S01]  /*0000*/  LDC R1, c[0x0][0x37c] ;  /* 0x0000df00ff017b82 */ /* 0x000fe20000000800 */
[----:B------:R-:W0:Y:S07]  /*0010*/  S2R R11, SR_TID.X ;  /* 0x00000000000b7919 */ /* 0x000e2e0000002100 */
[----:B------:R-:W1:Y:S01]  /*0020*/  LDC.64 R2, c[0x0][0x388] ;  /* 0x0000e200ff027b82 */ /* 0x000e620000000a00 */
[----:B------:R-:W0:Y:S01]  /*0030*/  LDCU UR4, c[0x0][0x360] ;  /* 0x00006c00ff0477ac */ /* 0x000e220008000800 */
[----:B------:R-:W-:Y:S01]  /*0040*/  IMAD.MOV.U32 R4, RZ, RZ, -0x2dfc5089 ;  /* 0xd203af77ff047424 */ /* 0x000fe200078e00ff */
[----:B------:R-:W0:Y:S01]  /*0050*/  S2R R0, SR_CTAID.X ;  /* 0x0000000000007919 */ /* 0x000e220000002500 */
[----:B------:R-:W-:Y:S01]  /*0060*/  IMAD.MOV.U32 R5, RZ, RZ, -0x975f8c ;  /* 0xff68a074ff057424 */ /* 0x000fe200078e00ff */
[----:B------:R-:W2:Y:S01]  /*0070*/  LDCU.64 UR6, c[0x0][0x358] ;  /* 0x00006b00ff0677ac */ /* 0x000ea20008000a00 */
[----:B------:R-:W-:Y:S01]  /*0080*/  IMAD.MOV.U32 R6, RZ, RZ, -0x12697946 ;  /* 0xed9686baff067424 */ /* 0x000fe200078e00ff */
[----:B------:R-:W-:Y:S01]  /*0090*/  BSSY.RECONVERGENT B0, `(.L_x_0) ;  /* 0x00000e2000007945 */ /* 0x000fe20003800200 */
[----:B------:R-:W-:-:S02]  /*00a0*/  IMAD.MOV.U32 R7, RZ, RZ, -0x75bd8fc ;  /* 0xf8a42704ff077424 */ /* 0x000fc400078e00ff */
[----:B------:R-:W-:Y:S02]  /*00b0*/  IMAD.MOV.U32 R8, RZ, RZ, -0x23270784 ;  /* 0xdcd8f87cff087424 */ /* 0x000fe400078e00ff */
[----:B------:R-:W-:Y:S02]  /*00c0*/  IMAD.MOV.U32 R9, RZ, RZ, -0x79aed88 ;  /* 0xf8651278ff097424 */ /* 0x000fe400078e00ff */
[----:B0-----:R-:W-:-:S04]  /*00d0*/  IMAD R11, R0, UR4, R11 ;  /* 0x00000004000b7c24 */ /* 0x001fc8000f8e020b */
[C---:B-1----:R-:W-:Y:S01]  /*00e0*/  IMAD.WIDE R2, R11.reuse, 0x30, R2 ;  /* 0x000000300b027825 */ /* 0x042fe200078e0202 */
[----:B------:R-:W-:-:S04]  /*00f0*/  ISETP.NE.AND P0, PT, R11, RZ, PT ;  /* 0x000000ff0b00720c */ /* 0x000fc80003f05270 */
[----:B--2---:R0:W-:Y:S04]  /*0100*/  STG.E.64 desc[UR6][R2.64], R4 ;  /* 0x0000000402007986 */ /* 0x0041e8000c101b06 */
[----:B------:R0:W-:Y:S04]  /*0110*/  STG.E.64 desc[UR6][R2.64+0x8], R6 ;  /* 0x0000080602007986 */ /* 0x0001e8000c101b06 */
[----:B------:R0:W-:Y:S01]  /*0120*/  STG.E.64 desc[UR6][R2.64+0x10], R8 ;  /* 0x0000100802007986 */ /* 0x0001e2000c101b06 */
[----:B------:R-:W-:Y:S05]  /*0130*/  @!P0 BRA `(.L_x_1) ;  /* 0x0000000c005c8947 */ /* 0x000fea0003800000 */
[----:B------:R-:W-:Y:S01]  /*0140*/  SHF.R.S32.HI R10, RZ, 0x1f, R11 ;  /* 0x0000001fff0a7819 */ /* 0x000fe2000001140b */
[----:B------:R-:W-:-:S07]  /*0150*/  IMAD.MOV.U32 R12, RZ, RZ, RZ ;  /* 0x000000ffff0c7224 */ /* 0x000fce00078e00ff */
.L_x_7:
[----:B0-----:R-:W-:Y:S01]  /*0160*/  LOP3.LUT R2, R11, 0x3, RZ, 0xc0, !PT ;  /* 0x000000030b027812 */ /* 0x001fe200078ec0ff */
[----:B------:R-:W-:Y:S03]  /*0170*/  BSSY.RECONVERGENT B1, `(.L_x_2) ;  /* 0x00000cd000017945 */ /* 0x000fe60003800200 */
[----:B------:R-:W-:-:S04]  /*0180*/  ISETP.NE.U32.AND P0, PT, R2, RZ, PT ;  /* 0x000000ff0200720c */ /* 0x000fc80003f05070 */
[----:B------:R-:W-:-:S13]  /*0190*/  ISETP.NE.AND.EX P0, PT, RZ, RZ, PT, P0 ;  /* 0x000000ffff00720c */ /* 0x000fda0003f05300 */
[----:B------:R-:W-:Y:S05]  /*01a0*/  @!P0 BRA `(.L_x_3) ;  /* 0x0000000c00248947 */ /* 0x000fea0003800000 */
[----:B------:R-:W0:Y:S01]  /*01b0*/  LDC.64 R6, c[0x4][RZ] ;  /* 0x01000000ff067b82 */ /* 0x000e220000000a00 */
[----:B------:R-:W-:Y:S02]  /*01c0*/  IMAD.MOV.U32 R13, RZ, RZ, RZ ;  /* 0x000000ffff0d7224 */ /* 0x000fe400078e00ff */
[----:B0-----:R-:W-:-:S07]  /*01d0*/  IMAD.WIDE.U32 R6, R12, 0xc80, R6 ;  /* 0x00000c800c067825 */ /* 0x001fce00078e0006 */
.L_x_6:
[----:B0-----:R-:W-:Y:S02]  /*01e0*/  CS2R R14, SRZ ;  /* 0x00000000000e7805 */ /* 0x001fe4000001ff00 */
[----:B------:R-:W-:Y:S02]  /*01f0*/  CS2R R2, SRZ ;  /* 0x0000000000027805 */ /* 0x000fe4000001ff00 */
[----:B------:R-:W-:-:S07]  /*0200*/  CS2R R4, SRZ ;  /* 0x0000000000047805 */ /* 0x000fce000001ff00 */
.L_x_5:
[----:B------:R-:W0:Y:S01]  /*0210*/  S2R R17, SR_TID.X ;  /* 0x0000000000117919 */ /* 0x000e220000002100 */
[----:B------:R-:W1:Y:S01]  /*0220*/  LDC.64 R8, c[0x0][0x388] ;  /* 0x0000e200ff087b82 */ /* 0x000e620000000a00 */
[----:B0-----:R-:W-:-:S04]  /*0230*/  IMAD R17, R0, UR4, R17 ;  /* 0x0000000400117c24 */ /* 0x001fc8000f8e0211 */
[----:B-1----:R-:W-:-:S04]  /*0240*/  IMAD.WIDE R8, R17, 0x30, R8 ;  /* 0x0000003011087825 */ /* 0x002fc800078e0208 */
[----:B------:R-:W-:-:S05]  /*0250*/  IMAD.WIDE.U32 R8, R15, 0x4, R8 ;  /* 0x000000040f087825 */ /* 0x000fca00078e0008 */
[----:B------:R0:W5:Y:S01]  /*0260*/  LDG.E R16, desc[UR6][R8.64+0x4] ;  /* 0x0000040608107981 */ /* 0x000162000c1e1900 */
[----:B------:R-:W-:-:S07]  /*0270*/  IMAD.MOV.U32 R17, RZ, RZ, RZ ;  /* 0x000000ffff117224 */ /* 0x000fce00078e00ff */
.L_x_4:
[----:B-----5:R-:W-:Y:S01]  /*0280*/  SHF.R.U32.HI R22, RZ, R17, R16 ;  /* 0x00000011ff167219 */ /* 0x020fe20000011610 */
[----:B0-----:R-:W-:-:S03]  /*0290*/  IMAD.SHL.U32 R8, R15, 0x20, RZ ;  /* 0x000000200f087824 */ /* 0x001fc600078e00ff */
[----:B------:R-:W-:Y:S01]  /*02a0*/  LOP3.LUT R9, R22, 0x1, RZ, 0xc0, !PT ;  /* 0x0000000116097812 */ /* 0x000fe200078ec0ff */
[----:B------:R-:W-:-:S03]  /*02b0*/  IMAD.IADD R8, R8, 0x1, R17 ;  /* 0x0000000108087824 */ /* 0x000fc600078e0211 */
[----:B------:R-:W-:Y:S01]  /*02c0*/  ISETP.NE.U32.AND P0, PT, R9, 0x1, PT ;  /* 0x000000010900780c */ /* 0x000fe20003f05070 */
[----:B------:R-:W-:-:S03]  /*02d0*/  IMAD R9, R8, 0x5, RZ ;  /* 0x0000000508097824 */ /* 0x000fc600078e02ff */
[----:B------:R-:W-:Y:S01]  /*02e0*/  R2P PR, R22, 0x7e ;  /* 0x0000007e16007804 */ /* 0x000fe20000000000 */
[----:B------:R-:W-:-:S08]  /*02f0*/  IMAD.WIDE.U32 R8, R9, 0x4, R6 ;  /* 0x0000000409087825 */ /* 0x000fd000078e0006 */
[----:B------:R-:W2:Y:S04]  /*0300*/  @!P0 LDG.E R19, desc[UR6][R8.64] ;  /* 0x0000000608138981 */ /* 0x000ea8000c1e1900 */
[----:B------:R-:W3:Y:S04]  /*0310*/  @P1 LDG.E R21, desc[UR6][R8.64+0x14] ;  /* 0x0000140608151981 */ /* 0x000ee8000c1e1900 */
[----:B------:R-:W4:Y:S04]  /*0320*/  @!P0 LDG.E R18, desc[UR6][R8.64+0x10] ;  /* 0x0000100608128981 */ /* 0x000f28000c1e1900 */
[----:B------:R-:W4:Y:S04]  /*0330*/  @P2 LDG.E R23, desc[UR6][R8.64+0x28] ;  /* 0x0000280608172981 */ /* 0x000f28000c1e1900 */
[----:B------:R-:W4:Y:S04]  /*0340*/  @P1 LDG.E R20, desc[UR6][R8.64+0x24] ;  /* 0x0000240608141981 */ /* 0x000f28000c1e1900 */
[----:B------:R-:W4:Y:S04]  /*0350*/  @P3 LDG.E R25, desc[UR6][R8.64+0x3c] ;  /* 0x00003c0608193981 */ /* 0x000f28000c1e1900 */
[----:B------:R-:W4:Y:S04]  /*0360*/  @P2 LDG.E R24, desc[UR6][R8.64+0x38] ;  /* 0x0000380608182981 */ /* 0x000f28000c1e1900 */
[----:B------:R-:W4:Y:S04]  /*0370*/  @P4 LDG.E R27, desc[UR6][R8.64+0x50] ;  /* 0x00005006081b4981 */ /* 0x000f28000c1e1900 */
[----:B------:R-:W4:Y:S01]  /*0380*/  @P5 LDG.E R29, desc[UR6][R8.64+0x64] ;  /* 0x00006406081d5981 */ /* 0x000f22000c1e1900 */
[----:B--2---:R-:W-:-:S03]  /*0390*/  @!P0 LOP3.LUT R14, R14, R19, RZ, 0x3c, !PT ;  /* 0x000000130e0e8212 */ /* 0x004fc600078e3cff */
[----:B------:R-:W2:Y:S01]  /*03a0*/  @!P0 LDG.E R19, desc[UR6][R8.64+0x4] ;  /* 0x0000040608138981 */ /* 0x000ea2000c1e1900 */
[----:B---3--:R-:W-:-:S03]  /*03b0*/  @P1 LOP3.LUT R14, R14, R21, RZ, 0x3c, !PT ;  /* 0x000000150e0e1212 */ /* 0x008fc600078e3cff */
[----:B------:R-:W3:Y:S01]  /*03c0*/  @!P0 LDG.E R21, desc[UR6][R8.64+0xc] ;  /* 0x00000c0608158981 */ /* 0x000ee2000c1e1900 */
[----:B----4-:R-:W-:-:S03]  /*03d0*/  @!P0 LOP3.LUT R3, R3, R18, RZ, 0x3c, !PT ;  /* 0x0000001203038212 */ /* 0x010fc600078e3cff */
[----:B------:R-:W4:Y:S01]  /*03e0*/  @!P0 LDG.E R18, desc[UR6][R8.64+0x8] ;  /* 0x0000080608128981 */ /* 0x000f22000c1e1900 */
[----:B------:R-:W-:-:S03]  /*03f0*/  @P2 LOP3.LUT R14, R14, R23, RZ, 0x3c, !PT ;  /* 0x000000170e0e2212 */ /* 0x000fc600078e3cff */
[----:B------:R-:W4:Y:S01]  /*0400*/  @P1 LDG.E R23, desc[UR6][R8.64+0x18] ;  /* 0x0000180608171981 */ /* 0x000f22000c1e1900 */
[----:B------:R-:W-:-:S03]  /*0410*/  @P1 LOP3.LUT R3, R3, R20, RZ, 0x3c, !PT ;  /* 0x0000001403031212 */ /* 0x000fc600078e3cff */
[----:B------:R-:W4:Y:S01]  /*0420*/  @P1 LDG.E R20, desc[UR6][R8.64+0x1c] ;  /* 0x00001c0608141981 */ /* 0x000f22000c1e1900 */
[----:B------:R-:W-:-:S03]  /*0430*/  @P3 LOP3.LUT R14, R14, R25, RZ, 0x3c, !PT ;  /* 0x000000190e0e3212 */ /* 0x000fc600078e3cff */
[----:B------:R-:W4:Y:S01]  /*0440*/  @P1 LDG.E R25, desc[UR6][R8.64+0x20] ;  /* 0x0000200608191981 */ /* 0x000f22000c1e1900 */
[----:B------:R-:W-:-:S03]  /*0450*/  @P2 LOP3.LUT R3, R3, R24, RZ, 0x3c, !PT ;  /* 0x0000001803032212 */ /* 0x000fc600078e3cff */
[----:B------:R-:W4:Y:S01]  /*0460*/  @P3 LDG.E R24, desc[UR6][R8.64+0x4c] ;  /* 0x00004c0608183981 */ /* 0x000f22000c1e1900 */
[----:B--2---:R-:W-:-:S03]  /*0470*/  @!P0 LOP3.LUT R4, R4, R19, RZ, 0x3c, !PT ;  /* 0x0000001304048212 */ /* 0x004fc600078e3cff */
[----:B------:R-:W2:Y:S01]  /*0480*/  @P2 LDG.E R19, desc[UR6][R8.64+0x2c] ;  /* 0x00002c0608132981 */ /* 0x000ea2000c1e1900 */
[----:B---3--:R-:W-:-:S03]  /*0490*/  @!P0 LOP3.LUT R2, R2, R21, RZ, 0x3c, !PT ;  /* 0x0000001502028212 */ /* 0x008fc600078e3cff */
[----:B------:R-:W3:Y:S01]  /*04a0*/  @P2 LDG.E R21, desc[UR6][R8.64+0x34] ;  /* 0x0000340608152981 */ /* 0x000ee2000c1e1900 */
[----:B----4-:R-:W-:-:S03]  /*04b0*/  @!P0 LOP3.LUT R5, R5, R18, RZ, 0x3c, !PT ;  /* 0x0000001205058212 */ /* 0x010fc600078e3cff */
[----:B------:R-:W4:Y:S01]  /*04c0*/  @P2 LDG.E R18, desc[UR6][R8.64+0x30] ;  /* 0x0000300608122981 */ /* 0x000f22000c1e1900 */
        /* <DEDUP_REMOVED lines=10> */
[----:B--2---:R-:W-:-:S03]  /*0570*/  @P2 LOP3.LUT R4, R4, R19, RZ, 0x3c, !PT ;  /* 0x0000001304042212 */ /* 0x004fc600078e3cff */
[----:B------:R-:W2:Y:S01]  /*0580*/  @P4 LDG.E R19, desc[UR6][R8.64+0x54] ;  /* 0x0000540608134981 */ /* 0x000ea2000c1e1900 */
[----:B---3--:R-:W-:-:S03]  /*0590*/  @P2 LOP3.LUT R2, R2, R21, RZ, 0x3c, !PT ;  /* 0x0000001502022212 */ /* 0x008fc600078e3cff */
[----:B------:R-:W3:Y:S01]  /*05a0*/  @P4 LDG.E R21, desc[UR6][R8.64+0x5c] ;  /* 0x00005c0608154981 */ /* 0x000ee2000c1e1900 */
[----:B----4-:R-:W-:-:S03]  /*05b0*/  @P2 LOP3.LUT R5, R5, R18, RZ, 0x3c, !PT ;  /* 0x0000001205052212 */ /* 0x010fc600078e3cff */
        /* <DEDUP_REMOVED lines=9> */
[----:B------:R-:W-:Y:S02]  /*0650*/  LOP3.LUT P0, RZ, R22, 0x80, RZ, 0xc0, !PT ;  /* 0x0000008016ff7812 */ /* 0x000fe4000780c0ff */
[----:B------:R-:W-:-:S04]  /*0660*/  @P5 LOP3.LUT R14, R14, R29, RZ, 0x3c, !PT ;  /* 0x0000001d0e0e5212 */ /* 0x000fc800078e3cff */
[----:B------:R-:W-:-:S07]  /*0670*/  @P6 LOP3.LUT R14, R14, R27, RZ, 0x3c, !PT ;  /* 0x0000001b0e0e6212 */ /* 0x000fce00078e3cff */
[----:B------:R-:W4:Y:S04]  /*0680*/  @P0 LDG.E R27, desc[UR6][R8.64+0x8c] ;  /* 0x00008c06081b0981 */ /* 0x000f28000c1e1900 */
        /* <DEDUP_REMOVED lines=15> */
[----:B------:R-:W-:Y:S02]  /*0780*/  @P0 LOP3.LUT R14, R14, R27, RZ, 0x3c, !PT ;  /* 0x0000001b0e0e0212 */ /* 0x000fe400078e3cff */
[----:B--2---:R-:W-:Y:S02]  /*0790*/  @P6 LOP3.LUT R4, R4, R19, RZ, 0x3c, !PT ;  /* 0x0000001304046212 */ /* 0x004fe400078e3cff */
[----:B---3--:R-:W-:Y:S02]  /*07a0*/  @P6 LOP3.LUT R2, R2, R21, RZ, 0x3c, !PT ;  /* 0x0000001502026212 */ /* 0x008fe400078e3cff */
[----:B----4-:R-:W-:Y:S02]  /*07b0*/  @P6 LOP3.LUT R5, R5, R18, RZ, 0x3c, !PT ;  /* 0x0000001205056212 */ /* 0x010fe400078e3cff */
[----:B------:R-:W-:Y:S02]  /*07c0*/  @P0 LOP3.LUT R4, R4, R23, RZ, 0x3c, !PT ;  /* 0x0000001704040212 */ /* 0x000fe400078e3cff */
[----:B------:R-:W-:-:S02]  /*07d0*/  @P6 LOP3.LUT R3, R3, R20, RZ, 0x3c, !PT ;  /* 0x0000001403036212 */ /* 0x000fc400078e3cff */
[----:B------:R-:W-:Y:S02]  /*07e0*/  @P0 LOP3.LUT R2, R2, R25, RZ, 0x3c, !PT ;  /* 0x0000001902020212 */ /* 0x000fe400078e3cff */
[----:B------:R-:W-:Y:S02]  /*07f0*/  @P0 LOP3.LUT R3, R3, R26, RZ, 0x3c, !PT ;  /* 0x0000001a03030212 */ /* 0x000fe400078e3cff */
[----:B------:R-:W-:Y:S02]  /*0800*/  @P0 LOP3.LUT R5, R5, R24, RZ, 0x3c, !PT ;  /* 0x0000001805050212 */ /* 0x000fe400078e3cff */
[----:B------:R-:W-:-:S13]  /*0810*/  R2P PR, R22.B1, 0x7f ;  /* 0x0000007f16007804 */ /* 0x000fda0000001000 */
[----:B------:R-:W2:Y:S04]  /*0820*/  @P0 LDG.E R19, desc[UR6][R8.64+0xa0] ;  /* 0x0000a00608130981 */ /* 0x000ea8000c1e1900 */
[----:B------:R-:W3:Y:S04]  /*0830*/  @P1 LDG.E R21, desc[UR6][R8.64+0xb4] ;  /* 0x0000b40608151981 */ /* 0x000ee8000c1e1900 */
[----:B------:R-:W4:Y:S04]  /*0840*/  @P2 LDG.E R23, desc[UR6][R8.64+0xc8] ;  /* 0x0000c80608172981 */ /* 0x000f28000c1e1900 */
[----:B------:R-:W4:Y:S04]  /*0850*/  @P0 LDG.E R20, desc[UR6][R8.64+0xa8] ;  /* 0x0000a80608140981 */ /* 0x000f28000c1e1900 */
[----:B------:R-:W4:Y:S04]  /*0860*/  @P0 LDG.E R24, desc[UR6][R8.64+0xb0] ;  /* 0x0000b00608180981 */ /* 0x000f28000c1e1900 */
[----:B------:R-:W4:Y:S04]  /*0870*/  @P3 LDG.E R25, desc[UR6][R8.64+0xdc] ;  /* 0x0000dc0608193981 */ /* 0x000f28000c1e1900 */
[----:B------:R-:W4:Y:S04]  /*0880*/  @P1 LDG.E R18, desc[UR6][R8.64+0xbc] ;  /* 0x0000bc0608121981 */ /* 0x000f28000c1e1900 */
        /* <DEDUP_REMOVED lines=20> */
[----:B---3--:R-:W-:Y:S02]  /*09d0*/  @P0 LOP3.LUT R2, R2, R21, RZ, 0x3c, !PT ;  /* 0x0000001502020212 */ /* 0x008fe400078e3cff */
[----:B------:R-:W-:Y:S01]  /*09e0*/  LOP3.LUT P0, RZ, R22, 0x8000, RZ, 0xc0, !PT ;  /* 0x0000800016ff7812 */ /* 0x000fe2000780c0ff */
[----:B------:R-:W3:Y:S01]  /*09f0*/  @P2 LDG.E R21, desc[UR6][R8.64+0xcc] ;  /* 0x0000cc0608152981 */ /* 0x000ee2000c1e1900 */
[----:B----4-:R-:W-:-:S03]  /*0a00*/  @P1 LOP3.LUT R4, R4, R23, RZ, 0x3c, !PT ;  /* 0x0000001704041212 */ /* 0x010fc600078e3cff */
[----:B------:R-:W4:Y:S04]  /*0a10*/  @P2 LDG.E R22, desc[UR6][R8.64+0xd0] ;  /* 0x0000d00608162981 */ /* 0x000f28000c1e1900 */
[----:B------:R-:W4:Y:S01]  /*0a20*/  @P2 LDG.E R23, desc[UR6][R8.64+0xd4] ;  /* 0x0000d40608172981 */ /* 0x000f22000c1e1900 */
[----:B------:R-:W-:-:S03]  /*0a30*/  @P1 LOP3.LUT R3, R3, R20, RZ, 0x3c, !PT ;  /* 0x0000001403031212 */ /* 0x000fc600078e3cff */
[----:B------:R-:W4:Y:S01]  /*0a40*/  @P3 LDG.E R20, desc[UR6][R8.64+0xec] ;  /* 0x0000ec0608143981 */ /* 0x000f22000c1e1900 */
[----:B------:R-:W-:Y:S02]  /*0a50*/  @P5 LOP3.LUT R14, R14, R29, RZ, 0x3c, !PT ;  /* 0x0000001d0e0e5212 */ /* 0x000fe400078e3cff */
[----:B------:R-:W-:Y:S01]  /*0a60*/  @P2 LOP3.LUT R3, R3, R24, RZ, 0x3c, !PT ;  /* 0x0000001803032212 */ /* 0x000fe200078e3cff */
[----:B------:R-:W4:Y:S04]  /*0a70*/  @P0 LDG.E R26, desc[UR6][R8.64+0x13c] ;  /* 0x00013c06081a0981 */ /* 0x000f28000c1e1900 */
        /* <DEDUP_REMOVED lines=9> */
[----:B------:R-:W-:Y:S02]  /*0b10*/  @P2 LOP3.LUT R2, R2, R23, RZ, 0x3c, !PT ;  /* 0x0000001702022212 */ /* 0x000fe400078e3cff */
[----:B------:R-:W-:Y:S01]  /*0b20*/  @P3 LOP3.LUT R5, R5, R18, RZ, 0x3c, !PT ;  /* 0x0000001205053212 */ /* 0x000fe200078e3cff */
[----:B------:R-:W4:Y:S01]  /*0b30*/  @P4 LDG.E R23, desc[UR6][R8.64+0xfc] ;  /* 0x0000fc0608174981 */ /* 0x000f22000c1e1900 */
[----:B------:R-:W-:-:S03]  /*0b40*/  @P3 LOP3.LUT R4, R4, R25, RZ, 0x3c, !PT ;  /* 0x0000001904043212 */ /* 0x000fc600078e3cff */
        /* <DEDUP_REMOVED lines=20> */
[----:B------:R-:W-:-:S05]  /*0c90*/  VIADD R17, R17, 0x10 ;  /* 0x0000001011117836 */ /* 0x000fca0000000000 */
[----:B------:R-:W-:Y:S02]  /*0ca0*/  ISETP.NE.AND P1, PT, R17, 0x20, PT ;  /* 0x000000201100780c */ /* 0x000fe40003f25270 */
[----:B------:R-:W-:Y:S02]  /*0cb0*/  @P5 LOP3.LUT R3, R3, R20, RZ, 0x3c, !PT ;  /* 0x0000001403035212 */ /* 0x000fe400078e3cff */
[----:B--2---:R-:W-:Y:S02]  /*0cc0*/  @P5 LOP3.LUT R2, R2, R19, RZ, 0x3c, !PT ;  /* 0x0000001302025212 */ /* 0x004fe400078e3cff */
[----:B---3--:R-:W-:Y:S02]  /*0cd0*/  @P6 LOP3.LUT R4, R4, R21, RZ, 0x3c, !PT ;  /* 0x0000001504046212 */ /* 0x008fe400078e3cff */
[----:B----4-:R-:W-:Y:S02]  /*0ce0*/  @P6 LOP3.LUT R5, R5, R22, RZ, 0x3c, !PT ;  /* 0x0000001605056212 */ /* 0x010fe400078e3cff */
[----:B------:R-:W-:-:S02]  /*0cf0*/  @P6 LOP3.LUT R2, R2, R23, RZ, 0x3c, !PT ;  /* 0x0000001702026212 */ /* 0x000fc400078e3cff */
[----:B------:R-:W-:Y:S02]  /*0d00*/  @P6 LOP3.LUT R3, R3, R18, RZ, 0x3c, !PT ;  /* 0x0000001203036212 */ /* 0x000fe400078e3cff */
[----:B------:R-:W-:Y:S02]  /*0d10*/  @P0 LOP3.LUT R5, R5, R24, RZ, 0x3c, !PT ;  /* 0x0000001805050212 */ /* 0x000fe400078e3cff */
[----:B------:R-:W-:Y:S02]  /*0d20*/  @P0 LOP3.LUT R4, R4, R25, RZ, 0x3c, !PT ;  /* 0x0000001904040212 */ /* 0x000fe400078e3cff */
[----:B------:R-:W-:Y:S02]  /*0d30*/  @P0 LOP3.LUT R3, R3, R26, RZ, 0x3c, !PT ;  /* 0x0000001a03030212 */ /* 0x000fe400078e3cff */
[----:B------:R-:W-:Y:S01]  /*0d40*/  @P0 LOP3.LUT R2, R2, R27, RZ, 0x3c, !PT ;  /* 0x0000001b02020212 */ /* 0x000fe200078e3cff */
[----:B------:R-:W-:Y:S06]  /*0d50*/  @P1 BRA `(.L_x_4) ;  /* 0xfffffff400481947 */ /* 0x000fec000383ffff */
[----:B------:R-:W-:-:S05]  /*0d60*/  VIADD R15, R15, 0x1 ;  /* 0x000000010f0f7836 */ /* 0x000fca0000000000 */
[----:B------:R-:W-:-:S13]  /*0d70*/  ISETP.NE.AND P0, PT, R15, 0x5, PT ;  /* 0x000000050f00780c */ /* 0x000fda0003f05270 */
[----:B------:R-:W-:Y:S05]  /*0d80*/  @P0 BRA `(.L_x_5) ;  /* 0xfffffff400200947 */ /* 0x000fea000383ffff */
[----:B------:R-:W0:Y:S01]  /*0d90*/  S2R R15, SR_TID.X ;  /* 0x00000000000f7919 */ /* 0x000e220000002100 */
[----:B------:R-:W1:Y:S01]  /*0da0*/  LDC.64 R8, c[0x0][0x388] ;  /* 0x0000e200ff087b82 */ /* 0x000e620000000a00 */
[----:B------:R-:W-:Y:S01]  /*0db0*/  VIADD R13, R13, 0x1 ;  /* 0x000000010d0d7836 */ /* 0x000fe20000000000 */
[----:B------:R-:W-:-:S04]  /*0dc0*/  LOP3.LUT R16, R11, 0x3, RZ, 0xc0, !PT ;  /* 0x000000030b107812 */ /* 0x000fc800078ec0ff */
[----:B------:R-:W-:Y:S01]  /*0dd0*/  ISETP.GE.U32.AND P0, PT, R13, R16, PT ;  /* 0x000000100d00720c */ /* 0x000fe20003f06070 */
[----:B0-----:R-:W-:-:S04]  /*0de0*/  IMAD R15, R0, UR4, R15 ;  /* 0x00000004000f7c24 */ /* 0x001fc8000f8e020f */
[----:B-1----:R-:W-:-:S05]  /*0df0*/  IMAD.WIDE R8, R15, 0x30, R8 ;  /* 0x000000300f087825 */ /* 0x002fca00078e0208 */
[----:B------:R0:W-:Y:S04]  /*0e00*/  STG.E.64 desc[UR6][R8.64+0x8], R4 ;  /* 0x0000080408007986 */ /* 0x0001e8000c101b06 */
[----:B------:R0:W-:Y:S04]  /*0e10*/  STG.E.64 desc[UR6][R8.64+0x10], R2 ;  /* 0x0000100208007986 */ /* 0x0001e8000c101b06 */
[----:B------:R0:W-:Y:S01]  /*0e20*/  STG.E desc[UR6][R8.64+0x4], R14 ;  /* 0x0000040e08007986 */ /* 0x0001e2000c101906 */
[----:B------:R-:W-:Y:S05]  /*0e30*/  @!P0 BRA `(.L_x_6) ;  /* 0xfffffff000e88947 */ /* 0x000fea000383ffff */
.L_x_3:
[----:B------:R-:W-:Y:S05]  /*0e40*/  BSYNC.RECONVERGENT B1 ;  /* 0x0000000000017941 */ /* 0x000fea0003800200 */
.L_x_2:
[C---:B------:R-:W-:Y:S01]  /*0e50*/  ISETP.GT.U32.AND P0, PT, R11.reuse, 0x3, PT ;  /* 0x000000030b00780c */ /* 0x040fe20003f04070 */
[----:B------:R-:W-:Y:S01]  /*0e60*/  VIADD R12, R12, 0x1 ;  /* 0x000000010c0c7836 */ /* 0x000fe20000000000 */
[--C-:B------:R-:W-:Y:S02]  /*0e70*/  SHF.R.U64 R11, R11, 0x2, R10.reuse ;  /* 0x000000020b0b7819 */ /* 0x100fe4000000120a */
[----:B------:R-:W-:Y:S02]  /*0e80*/  ISETP.GT.U32.AND.EX P0, PT, R10, RZ, PT, P0 ;  /* 0x000000ff0a00720c */ /* 0x000fe40003f04100 */
[----:B------:R-:W-:-:S11]  /*0e90*/  SHF.R.U32.HI R10, RZ, 0x2, R10 ;  /* 0x00000002ff0a7819 */ /* 0x000fd6000001160a */
[----:B------:R-:W-:Y:S05]  /*0ea0*/  @P0 BRA `(.L_x_7) ;  /* 0xfffffff000ac0947 */ /* 0x000fea000383ffff */
.L_x_1:
[----:B------:R-:W-:Y:S05]  /*0eb0*/  BSYNC.RECONVERGENT B0 ;  /* 0x0000000000007941 */ /* 0x000fea0003800200 */
.L_x_0:
[----:B------:R-:W1:Y:S01]  /*0ec0*/  S2R R13, SR_TID.X ;  /* 0x00000000000d7919 */ /* 0x000e620000002100 */
[----:B0-----:R-:W0:Y:S01]  /*0ed0*/  LDC R3, c[0x0][0x390] ;  /* 0x0000e400ff037b82 */ /* 0x001e220000000800 */
[----:B------:R-:W-:Y:S01]  /*0ee0*/  IMAD.MOV.U32 R6, RZ, RZ, 0x3bbb989d ;  /* 0x3bbb989dff067424 */ /* 0x000fe200078e00ff */
[----:B------:R-:W-:Y:S01]  /*0ef0*/  SHF.R.U32.HI R4, RZ, 0x2, R0 ;  /* 0x00000002ff047819 */ /* 0x000fe20000011600 */
[----:B------:R-:W-:Y:S02]  /*0f00*/  IMAD.MOV.U32 R5, RZ, RZ, 0x437c0000 ;  /* 0x437c0000ff057424 */ /* 0x000fe400078e00ff */
[----:B------:R-:W-:-:S03]  /*0f10*/  IMAD.SHL.U32 R2, R0, 0x8, RZ ;  /* 0x0000000800027824 */ /* 0x000fc600078e00ff */
[----:B------:R-:W2:Y:S02]  /*0f20*/  LDC.64 R10, c[0x0][0x388] ;  /* 0x0000e200ff0a7b82 */ /* 0x000ea40000000a00 */
[----:B------:R-:W-:Y:S01]  /*0f30*/  LOP3.LUT R2, R2, 0x1fffffe0, RZ, 0xc0, !PT ;  /* 0x1fffffe002027812 */ /* 0x000fe200078ec0ff */
[----:B0-----:R-:W-:-:S04]  /*0f40*/  FMUL R3, R3, -2 ;  /* 0xc000000003037820 */ /* 0x001fc80000400000 */
[----:B------:R-:W-:Y:S01]  /*0f50*/  FFMA.SAT R6, R3, R6, 0.5 ;  /* 0x3f00000003067423 */ /* 0x000fe20000002006 */
[----:B-1----:R-:W-:-:S03]  /*0f60*/  IMAD R7, R0, UR4, R13 ;  /* 0x0000000400077c24 */ /* 0x002fc6000f8e020d */
[----:B------:R-:W-:Y:S01]  /*0f70*/  FFMA.RM R6, R6, R5, 12582913 ;  /* 0x4b40000106067423 */ /* 0x000fe20000004005 */
[----:B------:R-:W-:Y:S01]  /*0f80*/  LOP3.LUT R5, R4, 0xffffff, RZ, 0xc0, !PT ;  /* 0x00ffffff04057812 */ /* 0x000fe200078ec0ff */
[----:B------:R-:W-:Y:S02]  /*0f90*/  IMAD.SHL.U32 R8, R13, 0x100, RZ ;  /* 0x000001000d087824 */ /* 0x000fe400078e00ff */
[----:B--2---:R-:W-:-:S04]  /*0fa0*/  IMAD.WIDE R10, R7, 0x30, R10 ;  /* 0x00000030070a7825 */ /* 0x004fc800078e020a */
[----:B------:R-:W-:Y:S01]  /*0fb0*/  IMAD R7, R4, 0x10, R13 ;  /* 0x0000001004077824 */ /* 0x000fe200078e020d */
[----:B------:R0:W-:Y:S01]  /*0fc0*/  STG.E.64 desc[UR6][R10.64+0x18], RZ ;  /* 0x000018ff0a007986 */ /* 0x0001e2000c101b06 */
[----:B------:R-:W-:Y:S02]  /*0fd0*/  IMAD R25, R5, 0xf80, R8 ;  /* 0x00000f8005197824 */ /* 0x000fe400078e0208 */
[----:B------:R-:W-:Y:S01]  /*0fe0*/  IMAD.SHL.U32 R7, R7, 0x2, RZ ;  /* 0x0000000207077824 */ /* 0x000fe200078e00ff */
[----:B------:R0:W-:Y:S01]  /*0ff0*/  STG.E desc[UR6][R10.64+0x20], RZ ;  /* 0x000020ff0a007986 */ /* 0x0001e2000c101906 */
[----:B------:R-:W-:Y:S02]  /*1000*/  IMAD R9, R13, 0x2, R2 ;  /* 0x000000020d097824 */ /* 0x000fe400078e0202 */
[----:B------:R-:W-:Y:S01]  /*1010*/  FADD R2, R6, -12583039 ;  /* 0xcb40007f06027421 */ /* 0x000fe20000000000 */
[C---:B------:R-:W-:Y:S01]  /*1020*/  VIADD R8, R7.reuse, 0x7e ;  /* 0x0000007e07087836 */ /* 0x040fe20000000000 */
[----:B------:R0:W-:Y:S01]  /*1030*/  STG.E.64 desc[UR6][R10.64+0x28], RZ ;  /* 0x000028ff0a007986 */ /* 0x0001e2000c101b06 */
[----:B------:R-:W-:Y:S01]  /*1040*/  IMAD.SHL.U32 R0, R0, 0x20, RZ ;  /* 0x0000002000007824 */ /* 0x000fe200078e00ff */
[----:B------:R-:W-:Y:S01]  /*1050*/  LOP3.LUT R13, R7, 0x7e, RZ, 0xc0, !PT ;  /* 0x0000007e070d7812 */ /* 0x000fe200078ec0ff */
[----:B------:R-:W-:Y:S01]  /*1060*/  FFMA R4, R3, 1.4426950216293334961, -R2 ;  /* 0x3fb8aa3b03047823 */ /* 0x000fe20000000802 */
[----:B------:R-:W-:Y:S01]  /*1070*/  LOP3.LUT R15, R8, 0x7e, RZ, 0xc0, !PT ;  /* 0x0000007e080f7812 */ /* 0x000fe200078ec0ff */
[----:B------:R-:W-:Y:S01]  /*1080*/  IMAD.SHL.U32 R9, R9, 0x80, RZ ;  /* 0x0000008009097824 */ /* 0x000fe200078e00ff */
[C---:B------:R-:W-:Y:S01]  /*1090*/  LOP3.LUT R2, R0.reuse, 0x80000060, RZ, 0xc0, !PT ;  /* 0x8000006000027812 */ /* 0x040fe200078ec0ff */
[--C-:B------:R-:W-:Y:S01]  /*10a0*/  IMAD R8, R13, 0x80, R0.reuse ;  /* 0x000000800d087824 */ /* 0x100fe200078e0200 */
[----:B------:R-:W-:Y:S01]  /*10b0*/  LOP3.LUT R5, R0, 0x7fffff80, RZ, 0xc0, !PT ;  /* 0x7fffff8000057812 */ /* 0x000fe200078ec0ff */
[----:B------:R-:W-:-:S02]  /*10c0*/  IMAD R12, R15, 0x80, R0 ;  /* 0x000000800f0c7824 */ /* 0x000fc400078e0200 */
[----:B------:R-:W-:Y:S01]  /*10d0*/  FFMA R3, R3, 1.925963033500011079e-08, R4 ;  /* 0x32a5706003037823 */ /* 0x000fe20000000004 */
[C---:B------:R-:W-:Y:S01]  /*10e0*/  LOP3.LUT R4, R2.reuse, 0x1e, RZ, 0xfc, !PT ;  /* 0x0000001e02047812 */ /* 0x040fe200078efcff */
[----:B------:R-:W-:Y:S01]  /*10f0*/  VIADD R7, R2, 0xffffffff ;  /* 0xffffffff02077836 */ /* 0x000fe20000000000 */
[----:B------:R-:W-:Y:S01]  /*1100*/  IADD3 R25, PT, PT, R25, 0x1, R0 ;  /* 0x0000000119197810 */ /* 0x000fe20007ffe000 */
[----:B------:R-:W-:Y:S01]  /*1110*/  IMAD.SHL.U32 R6, R6, 0x800000, RZ ;  /* 0x0080000006067824 */ /* 0x000fe200078e00ff */
[--C-:B------:R-:W-:Y:S02]  /*1120*/  IADD3 R27, PT, PT, R8, 0x81, -R5.reuse ;  /* 0x00000081081b7810 */ /* 0x100fe40007ffe805 */
[----:B------:R-:W-:Y:S01]  /*1130*/  IADD3 R29, PT, PT, R12, 0x81, -R5 ;  /* 0x000000810c1d7810 */ /* 0x000fe20007ffe805 */
[----:B0-----:R-:W-:Y:S06]  /*1140*/  BAR.SYNC.DEFER_BLOCKING 0x0 ;  /* 0x0000000000007b1d */ /* 0x001fec0000010000 */
.L_x_10:
[----:B------:R-:W2:Y:S01]  /*1150*/  LDG.E.64 R12, desc[UR6][R10.64] ;  /* 0x000000060a0c7981 */ /* 0x000ea2000c1e1b00 */
[----:B------:R-:W0:Y:S03]  /*1160*/  LDC.64 R18, c[0x0][0x380] ;  /* 0x0000e000ff127b82 */ /* 0x000e260000000a00 */
[----:B------:R-:W3:Y:S04]  /*1170*/  LDG.E.64 R14, desc[UR6][R10.64+0x10] ;  /* 0x000010060a0e7981 */ /* 0x000ee8000c1e1b00 */
[----:B------:R-:W4:Y:S01]  /*1180*/  LDG.E.64 R16, desc[UR6][R10.64+0x8] ;  /* 0x000008060a107981 */ /* 0x000f22000c1e1b00 */
[----:B------:R-:W-:-:S05]  /*1190*/  VIADD R24, R7, 0x3 ;  /* 0x0000000307187836 */ /* 0x000fca0000000000 */
[----:B------:R-:W-:-:S04]  /*11a0*/  SHF.R.S32.HI R21, RZ, 0x1f, R24 ;  /* 0x0000001fff157819 */ /* 0x000fc80000011418 */
[----:B------:R-:W-:-:S04]  /*11b0*/  LEA.HI R21, R21, R24, RZ, 0x7 ;  /* 0x0000001815157211 */ /* 0x000fc800078f38ff */
[----:B------:R-:W-:-:S04]  /*11c0*/  LOP3.LUT R21, R21, 0xffffff80, RZ, 0xc0, !PT ;  /* 0xffffff8015157812 */ /* 0x000fc800078ec0ff */
[----:B------:R-:W-:Y:S02]  /*11d0*/  IADD3 R24, PT, PT, R9, R24, -R21 ;  /* 0x0000001809187210 */ /* 0x000fe40007ffe815 */
[----:B--2---:R-:W-:Y:S01]  /*11e0*/  SHF.R.U32.HI R8, RZ, 0x2, R13 ;  /* 0x00000002ff087819 */ /* 0x004fe2000001160d */
[----:B------:R-:W-:-:S03]  /*11f0*/  VIADD R12, R12, 0x587c5 ;  /* 0x000587c50c0c7836 */ /* 0x000fc60000000000 */
[----:B------:R-:W-:Y:S01]  /*1200*/  LOP3.LUT R8, R8, R13, RZ, 0x3c, !PT ;  /* 0x0000000d08087212 */ /* 0x000fe200078e3cff */
[----:B---3--:R-:W-:Y:S02]  /*1210*/  IMAD.SHL.U32 R13, R15, 0x10, RZ ;  /* 0x000000100f0d7824 */ /* 0x008fe400078e00ff */
[----:B------:R-:W-:Y:S02]  /*1220*/  IMAD.MOV.U32 R23, RZ, RZ, R14 ;  /* 0x000000ffff177224 */ /* 0x000fe400078e000e */
[----:B------:R-:W-:Y:S02]  /*1230*/  IMAD.SHL.U32 R20, R8, 0x2, RZ ;  /* 0x0000000208147824 */ /* 0x000fe400078e00ff */
[----:B----4-:R-:W-:-:S03]  /*1240*/  IMAD.MOV.U32 R22, RZ, RZ, R17 ;  /* 0x000000ffff167224 */ /* 0x010fc600078e0011 */
[----:B------:R-:W-:Y:S01]  /*1250*/  LOP3.LUT R20, R8, R20, R13, 0x96, !PT ;  /* 0x0000001408147212 */ /* 0x000fe200078e960d */
[----:B------:R-:W-:Y:S01]  /*1260*/  VIADD R8, R7, 0x81 ;  /* 0x0000008107087836 */ /* 0x000fe20000000000 */
[----:B------:R1:W-:Y:S02]  /*1270*/  STG.E.64 desc[UR6][R10.64+0x8], R22 ;  /* 0x000008160a007986 */ /* 0x0003e4000c101b06 */
[----:B------:R-:W-:Y:S01]  /*1280*/  LOP3.LUT R21, R20, R15, RZ, 0x3c, !PT ;  /* 0x0000000f14157212 */ /* 0x000fe200078e3cff */
[----:B------:R-:W-:Y:S01]  /*1290*/  IMAD.MOV.U32 R20, RZ, RZ, R15 ;  /* 0x000000ffff147224 */ /* 0x000fe200078e000f */
[----:B------:R-:W-:-:S04]  /*12a0*/  SHF.R.S32.HI R13, RZ, 0x1f, R8 ;  /* 0x0000001fff0d7819 */ /* 0x000fc80000011408 */
[-C--:B------:R-:W-:Y:S01]  /*12b0*/  LEA.HI R13, R13, R8.reuse, RZ, 0x7 ;  /* 0x000000080d0d7211 */ /* 0x080fe200078f38ff */
[----:B------:R-:W-:Y:S03]  /*12c0*/  STG.E.64 desc[UR6][R10.64+0x10], R20 ;  /* 0x000010140a007986 */ /* 0x000fe6000c101b06 */
[----:B------:R-:W-:Y:S01]  /*12d0*/  LOP3.LUT R14, R13, 0xffffff80, RZ, 0xc0, !PT ;  /* 0xffffff800d0e7812 */ /* 0x000fe200078ec0ff */
[----:B------:R-:W-:Y:S02]  /*12e0*/  IMAD.MOV.U32 R13, RZ, RZ, R16 ;  /* 0x000000ffff0d7224 */ /* 0x000fe400078e0010 */
[----:B0-----:R-:W-:Y:S01]  /*12f0*/  IMAD.WIDE R16, R29, 0x4, R18 ;  /* 0x000000041d107825 */ /* 0x001fe200078e0212 */
[----:B------:R-:W-:Y:S02]  /*1300*/  IADD3 R8, PT, PT, R9, R8, -R14 ;  /* 0x0000000809087210 */ /* 0x000fe40007ffe80e */
[----:B------:R0:W-:Y:S01]  /*1310*/  STG.E.64 desc[UR6][R10.64], R12 ;  /* 0x0000000c0a007986 */ /* 0x0001e2000c101b06 */
[----:B------:R-:W-:-:S03]  /*1320*/  IMAD.WIDE R14, R24, 0x4, R18 ;  /* 0x00000004180e7825 */ /* 0x000fc600078e0212 */
[----:B------:R-:W2:Y:S01]  /*1330*/  LDG.E R17, desc[UR6][R16.64] ;  /* 0x0000000610117981 */ /* 0x000ea2000c1e1900 */
[----:B-1----:R-:W-:-:S03]  /*1340*/  IMAD.WIDE R22, R27, 0x4, R18 ;  /* 0x000000041b167825 */ /* 0x002fc600078e0212 */
[----:B------:R1:W2:Y:S04]  /*1350*/  LDG.E R24, desc[UR6][R14.64] ;  /* 0x000000060e187981 */ /* 0x0002a8000c1e1900 */
[----:B------:R-:W2:Y:S01]  /*1360*/  LDG.E R26, desc[UR6][R22.64] ;  /* 0x00000006161a7981 */ /* 0x000ea2000c1e1900 */
[----:B-1----:R-:W-:-:S04]  /*1370*/  IMAD.WIDE R14, R8, 0x4, R18 ;  /* 0x00000004080e7825 */ /* 0x002fc800078e0212 */
[----:B------:R-:W-:Y:S01]  /*1380*/  IMAD.WIDE R18, R25, 0x4, R18 ;  /* 0x0000000419127825 */ /* 0x000fe200078e0212 */
[----:B------:R-:W3:Y:S04]  /*1390*/  LDG.E R28, desc[UR6][R14.64] ;  /* 0x000000060e1c7981 */ /* 0x000ee8000c1e1900 */
[----:B------:R-:W4:Y:S01]  /*13a0*/  LDG.E R8, desc[UR6][R18.64] ;  /* 0x0000000612087981 */ /* 0x000f22000c1e1900 */
[----:B0-----:R-:W-:Y:S01]  /*13b0*/  IMAD.IADD R12, R21, 0x1, R12 ;  /* 0x00000001150c7824 */ /* 0x001fe200078e020c */
[----:B------:R-:W-:Y:S04]  /*13c0*/  BSSY.RECONVERGENT B0, `(.L_x_8) ;  /* 0x0000011000007945 */ /* 0x000fe80003800200 */
[----:B------:R-:W-:-:S02]  /*13d0*/  I2FP.F32.U32 R12, R12 ;  /* 0x0000000c000c7245 */ /* 0x000fc40000201000 */
[----:B--2---:R-:W-:-:S05]  /*13e0*/  IADD3 R24, PT, PT, R24, R17, R26 ;  /* 0x0000001118187210 */ /* 0x004fca0007ffe01a */
[----:B---3--:R-:W-:-:S04]  /*13f0*/  IMAD.IADD R13, R28, 0x1, R24 ;  /* 0x000000011c0d7824 */ /* 0x008fc800078e0218 */
[----:B----4-:R-:W-:-:S05]  /*1400*/  IMAD R13, R8, R13, RZ ;  /* 0x0000000d080d7224 */ /* 0x010fca00078e02ff */
[----:B------:R-:W-:Y:S02]  /*1410*/  ISETP.GE.AND P0, PT, R13, 0x1, PT ;  /* 0x000000010d00780c */ /* 0x000fe40003f06270 */
[----:B------:R-:W-:-:S04]  /*1420*/  SHF.R.S32.HI R13, RZ, 0x1f, R13 ;  /* 0x0000001fff0d7819 */ /* 0x000fc8000001140d */
[----:B------:R-:W-:-:S04]  /*1430*/  SEL R20, R13, 0x1, !P0 ;  /* 0x000000010d147807 */ /* 0x000fc80004000000 */
[----:B------:R-:W-:Y:S01]  /*1440*/  ISETP.GE.AND P0, PT, R20, RZ, PT ;  /* 0x000000ff1400720c */ /* 0x000fe20003f06270 */
[----:B------:R-:W-:-:S04]  /*1450*/  IMAD.MOV.U32 R13, RZ, RZ, 0x2f800000 ;  /* 0x2f800000ff0d7424 */ /* 0x000fc800078e00ff */
[----:B------:R-:W-:Y:S01]  /*1460*/  FFMA R12, R12, R13, 1.1641532182693481445e-10 ;  /* 0x2f0000000c0c7423 */ /* 0x000fe2000000000d */
[----:B------:R-:W-:-:S07]  /*1470*/  IMAD.MOV.U32 R13, RZ, RZ, 0x3f800000 ;  /* 0x3f800000ff0d7424 */ /* 0x000fce00078e00ff */
[----:B------:R-:W-:Y:S05]  /*1480*/  @!P0 BRA `(.L_x_9) ;  /* 0x0000000000108947 */ /* 0x000fea0003800000 */
[----:B------:R-:W-:Y:S01]  /*1490*/  ISETP.NE.AND P0, PT, R20, RZ, PT ;  /* 0x000000ff1400720c */ /* 0x000fe20003f05270 */
[----:B------:R-:W-:-:S12]  /*14a0*/  IMAD.MOV.U32 R13, RZ, RZ, 0x3f000000 ;  /* 0x3f000000ff0d7424 */ /* 0x000fd800078e00ff */
[----:B------:R-:W0:Y:S02]  /*14b0*/  @P0 MUFU.EX2 R15, R3 ;  /* 0x00000003000f0308 */ /* 0x000e240000000800 */
[----:B0-----:R-:W-:-:S07]  /*14c0*/  @P0 FMUL R13, R6, R15 ;  /* 0x0000000f060d0220 */ /* 0x001fce0000400000 */
.L_x_9:
[----:B------:R-:W-:Y:S05]  /*14d0*/  BSYNC.RECONVERGENT B0 ;  /* 0x0000000000007941 */ /* 0x000fea0003800200 */
.L_x_8:
[----:B------:R-:W-:Y:S01]  /*14e0*/  FSETP.GT.AND P0, PT, R13, R12, PT ;  /* 0x0000000c0d00720b */ /* 0x000fe20003f04000 */
[----:B------:R-:W-:Y:S02]  /*14f0*/  VIADD R7, R7, 0x2 ;  /* 0x0000000207077836 */ /* 0x000fe40000000000 */
[----:B------:R-:W-:Y:S02]  /*1500*/  VIADD R25, R25, 0x2 ;  /* 0x0000000219197836 */ /* 0x000fe40000000000 */
[----:B------:R-:W-:Y:S02]  /*1510*/  VIADD R27, R27, 0x2 ;  /* 0x000000021b1b7836 */ /* 0x000fe40000000000 */
[----:B------:R-:W-:-:S06]  /*1520*/  VIADD R29, R29, 0x2 ;  /* 0x000000021d1d7836 */ /* 0x000fcc0000000000 */
[----:B------:R-:W-:-:S05]  /*1530*/  @P0 IMAD.MOV R13, RZ, RZ, -R8 ;  /* 0x000000ffff0d0224 */ /* 0x000fca00078e0a08 */
[----:B------:R0:W-:Y:S01]  /*1540*/  @P0 STG.E desc[UR6][R18.64], R13 ;  /* 0x0000000d12000986 */ /* 0x0001e2000c101906 */
[----:B------:R-:W-:-:S13]  /*1550*/  ISETP.GE.AND P0, PT, R7, R4, PT ;  /* 0x000000040700720c */ /* 0x000fda0003f06270 */
[----:B0-----:R-:W-:Y:S05]  /*1560*/  @!P0 BRA `(.L_x_10) ;  /* 0xfffffff800f88947 */ /* 0x001fea000383ffff */
[----:B------:R-:W0:Y:S01]  /*1570*/  LDC.64 R12, c[0x0][0x380] ;  /* 0x0000e000ff0c7b82 */ /* 0x000e220000000a00 */
[----:B------:R-:W1:Y:S01]  /*1580*/  LDCU.64 UR4, c[0x0][0x380] ;  /* 0x00007000ff0477ac */ /* 0x000e620008000a00 */
[----:B------:R-:W2:Y:S01]  /*1590*/  MUFU.EX2 R3, R3 ;  /* 0x0000000300037308 */ /* 0x000ea20000000800 */
[C---:B------:R-:W-:Y:S01]  /*15a0*/  VIADD R7, R9.reuse, 0x100 ;  /* 0x0000010009077836 */ /* 0x040fe20000000000 */
[----:B------:R-:W-:Y:S01]  /*15b0*/  LOP3.LUT R15, R9, 0x3f00, RZ, 0xc0, !PT ;  /* 0x00003f00090f7812 */ /* 0x000fe200078ec0ff */
[----:B------:R-:W3:Y:S03]  /*15c0*/  LDCU.64 UR8, c[0x0][0x380] ;  /* 0x00007000ff0877ac */ /* 0x000ee60008000a00 */
[----:B------:R-:W-:Y:S02]  /*15d0*/  LOP3.LUT R14, R7, 0x3f00, RZ, 0xc0, !PT ;  /* 0x00003f00070e7812 */ /* 0x000fe400078ec0ff */
[----:B------:R-:W-:Y:S01]  /*15e0*/  IADD3 R7, PT, PT, R0, -0x2, -R5 ;  /* 0xfffffffe00077810 */ /* 0x000fe20007ffe805 */
[----:B--2---:R-:W-:Y:S01]  /*15f0*/  FMUL R8, R6, R3 ;  /* 0x0000000306087220 */ /* 0x004fe20000400000 */
[----:B-1----:R-:W-:Y:S01]  /*1600*/  UIADD3 UR4, UP0, UPT, UR4, 0x200, URZ ;  /* 0x0000020004047890 */ /* 0x002fe2000ff1e0ff */
[----:B------:R-:W-:-:S02]  /*1610*/  IADD3 R6, PT, PT, -R5, R15, R0 ;  /* 0x0000000f05067210 */ /* 0x000fc40007ffe100 */
[----:B------:R-:W-:Y:S01]  /*1620*/  IADD3 R5, PT, PT, -R5, R14, R0 ;  /* 0x0000000e05057210 */ /* 0x000fe20007ffe100 */
[----:B------:R-:W-:Y:S01]  /*1630*/  UIADD3.X UR5, UPT, UPT, URZ, UR5, URZ, UP0, !UPT ;  /* 0x00000005ff057290 */ /* 0x000fe200087fe4ff */
[----:B---3--:R-:W-:-:S11]  /*1640*/  SHF.R.S32.HI R3, RZ, 0x1f, R9 ;  /* 0x0000001fff037819 */ /* 0x008fd60000011409 */
.L_x_13:
[----:B------:R-:W2:Y:S04]  /*1650*/  LDG.E.64 R22, desc[UR6][R10.64] ;  /* 0x000000060a167981 */ /* 0x000ea8000c1e1b00 */
[----:B------:R-:W3:Y:S04]  /*1660*/  LDG.E.64 R14, desc[UR6][R10.64+0x10] ;  /* 0x000010060a0e7981 */ /* 0x000ee8000c1e1b00 */
[----:B------:R-:W4:Y:S01]  /*1670*/  LDG.E.64 R18, desc[UR6][R10.64+0x8] ;  /* 0x000008060a127981 */ /* 0x000f22000c1e1b00 */
[C---:B------:R-:W-:Y:S02]  /*1680*/  VIADD R16, R7.reuse, 0x3 ;  /* 0x0000000307107836 */ /* 0x040fe40000000000 */
[----:B------:R-:W-:-:S03]  /*1690*/  VIADD R0, R7, 0x81 ;  /* 0x0000008107007836 */ /* 0x000fc60000000000 */
[----:B------:R-:W-:Y:S02]  /*16a0*/  SHF.R.S32.HI R17, RZ, 0x1f, R16 ;  /* 0x0000001fff117819 */ /* 0x000fe40000011410 */
[----:B------:R-:W-:Y:S02]  /*16b0*/  SHF.R.S32.HI R21, RZ, 0x1f, R0 ;  /* 0x0000001fff157819 */ /* 0x000fe40000011400 */
[----:B------:R-:W-:Y:S02]  /*16c0*/  LEA.HI R17, R17, R16, RZ, 0x7 ;  /* 0x0000001011117211 */ /* 0x000fe400078f38ff */
[----:B------:R-:W-:Y:S02]  /*16d0*/  LEA.HI R24, R21, R0, RZ, 0x7 ;  /* 0x0000000015187211 */ /* 0x000fe400078f38ff */
[----:B------:R-:W-:-:S05]  /*16e0*/  LOP3.LUT R21, R17, 0xffffff80, RZ, 0xc0, !PT ;  /* 0xffffff8011157812 */ /* 0x000fca00078ec0ff */
[----:B------:R-:W-:Y:S01]  /*16f0*/  IMAD.IADD R16, R16, 0x1, -R21 ;  /* 0x0000000110107824 */ /* 0x000fe200078e0a15 */
[----:B--2---:R-:W-:Y:S01]  /*1700*/  SHF.R.U32.HI R20, RZ, 0x2, R23 ;  /* 0x00000002ff147819 */ /* 0x004fe20000011617 */
[----:B------:R-:W-:-:S03]  /*1710*/  VIADD R22, R22, 0x587c5 ;  /* 0x000587c516167836 */ /* 0x000fc60000000000 */
[----:B------:R-:W-:Y:S01]  /*1720*/  LOP3.LUT R20, R20, R23, RZ, 0x3c, !PT ;  /* 0x0000001714147212 */ /* 0x000fe200078e3cff */
[----:B---3--:R-:W-:Y:S01]  /*1730*/  IMAD.SHL.U32 R17, R15, 0x10, RZ ;  /* 0x000000100f117824 */ /* 0x008fe200078e00ff */
[----:B------:R-:W-:Y:S01]  /*1740*/  LOP3.LUT R23, R24, 0xffffff80, RZ, 0xc0, !PT ;  /* 0xffffff8018177812 */ /* 0x000fe200078ec0ff */
[----:B------:R-:W-:Y:S02]  /*1750*/  IMAD.MOV.U32 R25, RZ, RZ, R14 ;  /* 0x000000ffff197224 */ /* 0x000fe400078e000e */
[----:B------:R-:W-:Y:S02]  /*1760*/  IMAD.SHL.U32 R26, R20, 0x2, RZ ;  /* 0x00000002141a7824 */ /* 0x000fe400078e00ff */
[----:B------:R-:W-:Y:S01]  /*1770*/  IMAD.IADD R28, R0, 0x1, -R23 ;  /* 0x00000001001c7824 */ /* 0x000fe200078e0a17 */
[C---:B------:R-:W-:Y:S01]  /*1780*/  IADD3 R0, P0, PT, R9.reuse, R16, RZ ;  /* 0x0000001009007210 */ /* 0x040fe20007f1e0ff */
[----:B----4-:R-:W-:Y:S01]  /*1790*/  IMAD.MOV.U32 R24, RZ, RZ, R19 ;  /* 0x000000ffff187224 */ /* 0x010fe200078e0013 */
[----:B------:R-:W-:Y:S01]  /*17a0*/  LOP3.LUT R26, R20, R26, R17, 0x96, !PT ;  /* 0x0000001a141a7212 */ /* 0x000fe200078e9611 */
[----:B------:R-:W-:Y:S01]  /*17b0*/  IMAD.MOV.U32 R23, RZ, RZ, R18 ;  /* 0x000000ffff177224 */ /* 0x000fe200078e0012 */
[----:B------:R-:W-:Y:S01]  /*17c0*/  LEA.HI.X.SX32 R17, R16, R3, 0x1, P0 ;  /* 0x0000000310117211 */ /* 0x000fe200000f0eff */
[----:B0-----:R-:W-:Y:S01]  /*17d0*/  IMAD.WIDE R18, R6, 0x4, R12 ;  /* 0x0000000406127825 */ /* 0x001fe200078e020c */
[----:B------:R-:W-:Y:S01]  /*17e0*/  LEA R16, P0, R0, UR8, 0x2 ;  /* 0x0000000800107c11 */ /* 0x000fe2000f8010ff */
[----:B------:R0:W-:Y:S01]  /*17f0*/  STG.E.64 desc[UR6][R10.64+0x8], R24 ;  /* 0x000008180a007986 */ /* 0x0001e2000c101b06 */
[----:B------:R-:W-:-:S02]  /*1800*/  IADD3 R21, P1, PT, R9, R28, RZ ;  /* 0x0000001c09157210 */ /* 0x000fc40007f3e0ff */
[----:B------:R-:W-:Y:S01]  /*1810*/  LOP3.LUT R27, R26, R15, RZ, 0x3c, !PT ;  /* 0x0000000f1a1b7212 */ /* 0x000fe200078e3cff */
[----:B------:R-:W-:Y:S01]  /*1820*/  IMAD.MOV.U32 R26, RZ, RZ, R15 ;  /* 0x000000ffff1a7224 */ /* 0x000fe200078e000f */
[----:B------:R-:W-:Y:S01]  /*1830*/  LEA.HI.X R17, R0, UR9, R17, 0x2, P0 ;  /* 0x0000000900117c11 */ /* 0x000fe200080f1411 */
[----:B------:R-:W-:Y:S01]  /*1840*/  IMAD.WIDE R14, R5, 0x4, R12 ;  /* 0x00000004050e7825 */ /* 0x000fe200078e020c */
[-C--:B------:R-:W-:Y:S01]  /*1850*/  LEA.HI.X.SX32 R28, R28, R3.reuse, 0x1, P1 ;  /* 0x000000031c1c7211 */ /* 0x080fe200008f0eff */
[----:B------:R1:W-:Y:S01]  /*1860*/  STG.E.64 desc[UR6][R10.64], R22 ;  /* 0x000000160a007986 */ /* 0x0003e2000c101b06 */
[----:B------:R-:W-:Y:S02]  /*1870*/  IADD3 R0, P0, PT, R9, R2, RZ ;  /* 0x0000000209007210 */ /* 0x000fe40007f1e0ff */
[----:B------:R-:W-:Y:S01]  /*1880*/  LEA R20, P1, R21, UR8, 0x2 ;  /* 0x0000000815147c11 */ /* 0x000fe2000f8210ff */
[----:B------:R2:W-:Y:S01]  /*1890*/  STG.E.64 desc[UR6][R10.64+0x10], R26 ;  /* 0x0000101a0a007986 */ /* 0x0005e2000c101b06 */
[----:B0-----:R-:W-:-:S02]  /*18a0*/  LEA.HI.X.SX32 R25, R2, R3, 0x1, P0 ;  /* 0x0000000302197211 */ /* 0x001fc400000f0eff */
[----:B------:R-:W-:Y:S01]  /*18b0*/  LEA.HI.X R21, R21, UR9, R28, 0x2, P1 ;  /* 0x0000000915157c11 */ /* 0x000fe200088f141c */
[----:B------:R0:W3:Y:S01]  /*18c0*/  LDG.E R14, desc[UR6][R14.64] ;  /* 0x000000060e0e7981 */ /* 0x0000e2000c1e1900 */
[----:B------:R-:W-:-:S03]  /*18d0*/  LEA R24, P0, R0, UR4, 0x2 ;  /* 0x0000000400187c11 */ /* 0x000fc6000f8010ff */
[----:B------:R-:W3:Y:S04]  /*18e0*/  LDG.E R19, desc[UR6][R18.64] ;  /* 0x0000000612137981 */ /* 0x000ee8000c1e1900 */
[----:B------:R-:W3:Y:S01]  /*18f0*/  LDG.E R16, desc[UR6][R16.64+0x200] ;  /* 0x0002000610107981 */ /* 0x000ee2000c1e1900 */
[----:B------:R-:W-:-:S03]  /*1900*/  LEA.HI.X R25, R0, UR5, R25, 0x2, P0 ;  /* 0x0000000500197c11 */ /* 0x000fc600080f1419 */
[----:B------:R-:W4:Y:S04]  /*1910*/  LDG.E R20, desc[UR6][R20.64+0x200] ;  /* 0x0002000614147981 */ /* 0x000f28000c1e1900 */
[----:B------:R-:W5:Y:S01]  /*1920*/  LDG.E R0, desc[UR6][R24.64] ;  /* 0x0000000618007981 */ /* 0x000f62000c1e1900 */
[----:B-1----:R-:W-:Y:S01]  /*1930*/  IMAD.IADD R22, R27, 0x1, R22 ;  /* 0x000000011b167824 */ /* 0x002fe200078e0216 */
[----:B------:R-:W-:Y:S01]  /*1940*/  BSSY.RECONVERGENT B0, `(.L_x_11) ;  /* 0x0000010000007945 */ /* 0x000fe20003800200 */
[----:B0-----:R-:W-:-:S03]  /*1950*/  IMAD.MOV.U32 R15, RZ, RZ, 0x2f800000 ;  /* 0x2f800000ff0f7424 */ /* 0x001fc600078e00ff */
[----:B------:R-:W-:-:S05]  /*1960*/  I2FP.F32.U32 R22, R22 ;  /* 0x0000001600167245 */ /* 0x000fca0000201000 */
[----:B------:R-:W-:Y:S01]  /*1970*/  FFMA R22, R22, R15, 1.1641532182693481445e-10 ;  /* 0x2f00000016167423 */ /* 0x000fe2000000000f */
[----:B------:R-:W-:Y:S01]  /*1980*/  IMAD.MOV.U32 R15, RZ, RZ, 0x3f800000 ;  /* 0x3f800000ff0f7424 */ /* 0x000fe200078e00ff */
[----:B---3--:R-:W-:-:S05]  /*1990*/  IADD3 R29, PT, PT, R16, R19, R14 ;  /* 0x00000013101d7210 */ /* 0x008fca0007ffe00e */
[----:B----4-:R-:W-:-:S04]  /*19a0*/  IMAD.IADD R29, R20, 0x1, R29 ;  /* 0x00000001141d7824 */ /* 0x010fc800078e021d */
[----:B-----5:R-:W-:-:S05]  /*19b0*/  IMAD R29, R0, R29, RZ ;  /* 0x0000001d001d7224 */ /* 0x020fca00078e02ff */
[----:B------:R-:W-:Y:S02]  /*19c0*/  ISETP.GE.AND P0, PT, R29, 0x1, PT ;  /* 0x000000011d00780c */ /* 0x000fe40003f06270 */
[----:B------:R-:W-:-:S04]  /*19d0*/  SHF.R.S32.HI R29, RZ, 0x1f, R29 ;  /* 0x0000001fff1d7819 */ /* 0x000fc8000001141d */
[----:B------:R-:W-:-:S04]  /*19e0*/  SEL R29, R29, 0x1, !P0 ;  /* 0x000000011d1d7807 */ /* 0x000fc80004000000 */
[----:B------:R-:W-:-:S13]  /*19f0*/  ISETP.GE.AND P0, PT, R29, RZ, PT ;  /* 0x000000ff1d00720c */ /* 0x000fda0003f06270 */
[----:B--2---:R-:W-:Y:S05]  /*1a00*/  @!P0 BRA `(.L_x_12) ;  /* 0x00000000000c8947 */ /* 0x004fea0003800000 */
[----:B------:R-:W-:Y:S01]  /*1a10*/  ISETP.NE.AND P0, PT, R29, RZ, PT ;  /* 0x000000ff1d00720c */ /* 0x000fe20003f05270 */
[----:B------:R-:W-:-:S12]  /*1a20*/  IMAD.MOV.U32 R15, RZ, RZ, 0x3f000000 ;  /* 0x3f000000ff0f7424 */ /* 0x000fd800078e00ff */
[----:B------:R-:W-:-:S07]  /*1a30*/  @P0 IMAD.MOV.U32 R15, RZ, RZ, R8 ;  /* 0x000000ffff0f0224 */ /* 0x000fce00078e0008 */
.L_x_12:
[----:B------:R-:W-:Y:S05]  /*1a40*/  BSYNC.RECONVERGENT B0 ;  /* 0x0000000000007941 */ /* 0x000fea0003800200 */
.L_x_11:
        /* <DEDUP_REMOVED lines=8> */
[----:B-1----:R-:W-:Y:S05]  /*1ad0*/  @!P0 BRA `(.L_x_13) ;  /* 0xfffffff800dc8947 */ /* 0x002fea000383ffff */
[----:B------:R-:W-:Y:S05]  /*1ae0*/  EXIT ;  /* 0x000000000000794d */ /* 0x000fea0003800000 */
.L_x_14:
[----:B------:R-:W-:-:S00]  /*1af0*/  BRA `(.L_x_14) ;  /* 0xfffffffc00fc7947 */ /* 0x000fc0000383ffff */
[----:B------:R-:W-:-:S00]  /*1b00*/  NOP ;  /* 0x0000000000007918 */ /* 0x000fc00000000000 */
[----:B------:R-:W-:-:S00]  /*1b10*/  NOP ;  /* 0x0000000000007918 */ /* 0x000fc00000000000 */
[----:B------:R-:W-:-:S00]  /*1b20*/  NOP ;  /* 0x0000000000007918 */ /* 0x000fc00000000000 */
[----:B------:R-:W-:-:S00]  /*1b30*/  NOP ;  /* 0x0000000000007918 */ /* 0x000fc00000000000 */
[----:B------:R-:W-:-:S00]  /*1b40*/  NOP ;  /* 0x0000000000007918 */ /* 0x000fc00000000000 */
[----:B------:R-:W-:-:S00]  /*1b50*/  NOP ;  /* 0x0000000000007918 */ /* 0x000fc00000000000 */
[----:B------:R-:W-:-:S00]  /*1b60*/  NOP ;  /* 0x0000000000007918 */ /* 0x000fc00000000000 */
[----:B------:R-:W-:-:S00]  /*1b70*/  NOP ;  /* 0x0000000000007918 */ /* 0x000fc00000000000 */
.L_x_30:


//--------------------- .text._Z20KernelMetropolisEvenPiP17curandStateXORWOWf --------------------------
	.section	.text._Z20KernelMetropolisEvenPiP17curandStateXORWOWf,"ax",@progbits
	.align	128
        .global         _Z20KernelMetropolisEvenPiP17curandStateXORWOWf
        .type           _Z20KernelMetropolisEvenPiP17curandStateXORWOWf,@function
        .size           _Z20KernelMetropolisEvenPiP17curandStateXORWOWf,(.L_x_31 - _Z20KernelMetropolisEvenPiP17curandStateXORWOWf)
        .other          _Z20KernelMetropolisEvenPiP17curandStateXORWOWf,@"STO_CUDA_ENTRY STV_DEFAULT"
_Z20KernelMetropolisEvenPiP17curandStateXORWOWf:
.text._Z20KernelMetropolisEvenPiP17curandStateXORWOWf:
        /* <DEDUP_REMOVED lines=22> */
.L_x_22:
        /* <DEDUP_REMOVED lines=8> */
.L_x_21:
[----:B0-----:R-:W-:Y:S02]  /*01e0*/  CS2R R14, SRZ ;  /* 0x00000000000e7805 */ /* 0x001fe4000001ff00 */
[----:B------:R-:W-:Y:S02]  /*01f0*/  CS2R R2, SRZ ;  /* 0x0000000000027805 */ /* 0x000fe4000001ff00 */
[----:B------:R-:W-:-:S07]  /*0200*/  CS2R R4, SRZ ;  /* 0x0000000000047805 */ /* 0x000fce000001ff00 */
.L_x_20:
[----:B------:R-:W0:Y:S01]  /*0210*/  S2R R17, SR_TID.X ;  /* 0x0000000000117919 */ /* 0x000e220000002100 */
[----:B------:R-:W1:Y:S01]  /*0220*/  LDC.64 R8, c[0x0][0x388] ;  /* 0x0000e200ff087b82 */ /* 0x000e620000000a00 */
[----:B0-----:R-:W-:-:S04]  /*0230*/  IMAD R17, R0, UR4, R17 ;  /* 0x0000000400117c24 */ /* 0x001fc8000f8e0211 */
[----:B-1----:R-:W-:-:S04]  /*0240*/  IMAD.WIDE R8, R17, 0x30, R8 ;  /* 0x0000003011087825 */ /* 0x002fc800078e0208 */
[----:B------:R-:W-:-:S05]  /*0250*/  IMAD.WIDE.U32 R8, R15, 0x4, R8 ;  /* 0x000000040f087825 */ /* 0x000fca00078e0008 */
[----:B------:R0:W5:Y:S01]  /*0260*/  LDG.E R16, desc[UR6][R8.64+0x4] ;  /* 0x0000040608107981 */ /* 0x000162000c1e1900 */
[----:B------:R-:W-:-:S07]  /*0270*/  IMAD.MOV.U32 R17, RZ, RZ, RZ ;  /* 0x000000ffff117224 */ /* 0x000fce00078e00ff */
.L_x_19:
        /* <DEDUP_REMOVED lines=188> */
.L_x_18:
[----:B------:R-:W-:Y:S05]  /*0e40*/  BSYNC.RECONVERGENT B1 ;  /* 0x0000000000017941 */ /* 0x000fea0003800200 */
.L_x_17:
[C---:B------:R-:W-:Y:S01]  /*0e50*/  ISETP.GT.U32.AND P0, PT, R11.reuse, 0x3, PT ;  /* 0x000000030b00780c */ /* 0x040fe20003f04070 */
[----:B------:R-:W-:Y:S01]  /*0e60*/  VIADD R12, R12, 0x1 ;  /* 0x000000010c0c7836 */ /* 0x000fe20000000000 */
[--C-:B------:R-:W-:Y:S02]  /*0e70*/  SHF.R.U64 R11, R11, 0x2, R10.reuse ;  /* 0x000000020b0b7819 */ /* 0x100fe4000000120a */
[----:B------:R-:W-:Y:S02]  /*0e80*/  ISETP.GT.U32.AND.EX P0, PT, R10, RZ, PT, P0 ;  /* 0x000000ff0a00720c */ /* 0x000fe40003f04100 */
[----:B------:R-:W-:-:S11]  /*0e90*/  SHF.R.U32.HI R10, RZ, 0x2, R10 ;  /* 0x00000002ff0a7819 */ /* 0x000fd6000001160a */
[----:B------:R-:W-:Y:S05]  /*0ea0*/  @P0 BRA `(.L_x_22) ;  /* 0xfffffff000ac0947 */ /* 0x000fea000383ffff */
.L_x_16:
[----:B------:R-:W-:Y:S05]  /*0eb0*/  BSYNC.RECONVERGENT B0 ;  /* 0x0000000000007941 */ /* 0x000fea0003800200 */
.L_x_15:
[----:B0-----:R-:W0:Y:S01]  /*0ec0*/  S2R R9, SR_TID.X ;  /* 0x0000000000097919 */ /* 0x001e220000002100 */
[----:B------:R-:W1:Y:S01]  /*0ed0*/  LDC.64 R12, c[0x0][0x388] ;  /* 0x0000e200ff0c7b82 */ /* 0x000e620000000a00 */
[----:B------:R-:W-:Y:S01]  /*0ee0*/  SHF.R.U32.HI R4, RZ, 0x2, R0 ;  /* 0x00000002ff047819 */ /* 0x000fe20000011600 */
[----:B------:R-:W-:Y:S02]  /*0ef0*/  IMAD.SHL.U32 R2, R0, 0x8, RZ ;  /* 0x0000000800027824 */ /* 0x000fe400078e00ff */
[----:B------:R-:W-:Y:S02]  /*0f00*/  IMAD.MOV.U32 R8, RZ, RZ, 0x3bbb989d ;  /* 0x3bbb989dff087424 */ /* 0x000fe400078e00ff */
[----:B------:R-:W-:Y:S01]  /*0f10*/  IMAD.MOV.U32 R5, RZ, RZ, 0x437c0000 ;  /* 0x437c0000ff057424 */ /* 0x000fe200078e00ff */
[----:B------:R-:W-:Y:S01]  /*0f20*/  LOP3.LUT R2, R2, 0x1fffffe0, RZ, 0xc0, !PT ;  /* 0x1fffffe002027812 */ /* 0x000fe200078ec0ff */
[----:B------:R-:W2:Y:S01]  /*0f30*/  LDC R3, c[0x0][0x390] ;  /* 0x0000e400ff037b82 */ /* 0x000ea20000000800 */
[----:B0-----:R-:W-:-:S02]  /*0f40*/  IMAD R7, R0, UR4, R9 ;  /* 0x0000000400077c24 */ /* 0x001fc4000f8e0209 */
[----:B--2---:R-:W-:Y:S01]  /*0f50*/  FMUL R3, R3, -2 ;  /* 0xc000000003037820 */ /* 0x004fe20000400000 */
[----:B------:R-:W-:Y:S02]  /*0f60*/  IMAD R6, R9, 0x2, R2 ;  /* 0x0000000209067824 */ /* 0x000fe400078e0202 */
[----:B-1----:R-:W-:-:S04]  /*0f70*/  IMAD.WIDE R12, R7, 0x30, R12 ;  /* 0x00000030070c7825 */ /* 0x002fc800078e020c */
[----:B------:R-:W-:Y:S01]  /*0f80*/  FFMA.SAT R8, R3, R8, 0.5 ;  /* 0x3f00000003087423 */ /* 0x000fe20000002008 */
[----:B------:R-:W-:Y:S01]  /*0f90*/  IMAD R7, R4, 0x10, R9 ;  /* 0x0000001004077824 */ /* 0x000fe200078e0209 */
[----:B------:R0:W-:Y:S02]  /*0fa0*/  STG.E.64 desc[UR6][R12.64+0x18], RZ ;  /* 0x000018ff0c007986 */ /* 0x0001e4000c101b06 */
[----:B------:R-:W-:Y:S01]  /*0fb0*/  FFMA.RM R8, R8, R5, 12582913 ;  /* 0x4b40000108087423 */ /* 0x000fe20000004005 */
[----:B------:R-:W-:Y:S01]  /*0fc0*/  IMAD.SHL.U32 R5, R9, 0x100, RZ ;  /* 0x0000010009057824 */ /* 0x000fe200078e00ff */
[----:B------:R-:W-:Y:S01]  /*0fd0*/  LOP3.LUT R4, R4, 0xffffff, RZ, 0xc0, !PT ;  /* 0x00ffffff04047812 */ /* 0x000fe200078ec0ff */
[----:B------:R0:W-:Y:S01]  /*0fe0*/  STG.E desc[UR6][R12.64+0x20], RZ ;  /* 0x000020ff0c007986 */ /* 0x0001e2000c101906 */
[----:B------:R-:W-:Y:S02]  /*0ff0*/  IMAD.SHL.U32 R7, R7, 0x2, RZ ;  /* 0x0000000207077824 */ /* 0x000fe400078e00ff */
[----:B------:R-:W-:Y:S01]  /*1000*/  FADD R2, R8, -12583039 ;  /* 0xcb40007f08027421 */ /* 0x000fe20000000000 */
[----:B------:R-:W-:Y:S01]  /*1010*/  IMAD.SHL.U32 R0, R0, 0x20, RZ ;  /* 0x0000002000007824 */ /* 0x000fe200078e00ff */
[----:B------:R0:W-:Y:S01]  /*1020*/  STG.E.64 desc[UR6][R12.64+0x28], RZ ;  /* 0x000028ff0c007986 */ /* 0x0001e2000c101b06 */
[C---:B------:R-:W-:Y:S01]  /*1030*/  VIADD R9, R7.reuse, 0x7e ;  /* 0x0000007e07097836 */ /* 0x040fe20000000000 */
[----:B------:R-:W-:Y:S01]  /*1040*/  LOP3.LUT R7, R7, 0x7e, RZ, 0xc0, !PT ;  /* 0x0000007e07077812 */ /* 0x000fe200078ec0ff */
[----:B------:R-:W-:Y:S01]  /*1050*/  FFMA R2, R3, 1.4426950216293334961, -R2 ;  /* 0x3fb8aa3b03027823 */ /* 0x000fe20000000802 */
[----:B------:R-:W-:Y:S01]  /*1060*/  IMAD R11, R4, 0xf80, R5 ;  /* 0x00000f80040b7824 */ /* 0x000fe200078e0205 */
[----:B------:R-:W-:Y:S01]  /*1070*/  LOP3.LUT R5, R0, 0x80000060, RZ, 0xc0, !PT ;  /* 0x8000006000057812 */ /* 0x000fe200078ec0ff */
[----:B------:R-:W-:Y:S01]  /*1080*/  IMAD.SHL.U32 R6, R6, 0x80, RZ ;  /* 0x0000008006067824 */ /* 0x000fe200078e00ff */
[----:B------:R-:W-:Y:S01]  /*1090*/  LOP3.LUT R9, R9, 0x7e, RZ, 0xc0, !PT ;  /* 0x0000007e09097812 */ /* 0x000fe200078ec0ff */
[----:B------:R-:W-:Y:S01]  /*10a0*/  FFMA R2, R3, 1.925963033500011079e-08, R2 ;  /* 0x32a5706003027823 */ /* 0x000fe20000000002 */
[--C-:B------:R-:W-:Y:S01]  /*10b0*/  IMAD R14, R7, 0x80, R0.reuse ;  /* 0x00000080070e7824 */ /* 0x100fe200078e0200 */
[C---:B------:R-:W-:Y:S01]  /*10c0*/  LOP3.LUT R3, R0.reuse, 0x7fffff80, RZ, 0xc0, !PT ;  /* 0x7fffff8000037812 */ /* 0x040fe200078ec0ff */
[----:B------:R-:W-:Y:S01]  /*10d0*/  IMAD.IADD R7, R0, 0x1, R11 ;  /* 0x0000000100077824 */ /* 0x000fe200078e020b */
[----:B------:R-:W-:Y:S01]  /*10e0*/  LOP3.LUT R4, R5, 0x1e, RZ, 0xfc, !PT ;  /* 0x0000001e05047812 */ /* 0x000fe200078efcff */
[----:B------:R-:W-:Y:S01]  /*10f0*/  IMAD R10, R9, 0x80, R0 ;  /* 0x00000080090a7824 */ /* 0x000fe200078e0200 */
[----:B------:R-:W-:Y:S01]  /*1100*/  IADD3 R9, PT, PT, R14, 0x80, -R3 ;  /* 0x000000800e097810 */ /* 0x000fe20007ffe803 */
[----:B------:R-:W-:-:S02]  /*1110*/  VIADD R5, R5, 0xfffffffe ;  /* 0xfffffffe05057836 */ /* 0x000fc40000000000 */
[----:B------:R-:W-:Y:S01]  /*1120*/  IMAD.SHL.U32 R8, R8, 0x800000, RZ ;  /* 0x0080000008087824 */ /* 0x000fe200078e00ff */
[----:B------:R-:W-:Y:S01]  /*1130*/  IADD3 R23, PT, PT, R10, 0x80, -R3 ;  /* 0x000000800a177810 */ /* 0x000fe20007ffe803 */
[----:B0-----:R-:W-:Y:S06]  /*1140*/  BAR.SYNC.DEFER_BLOCKING 0x0 ;  /* 0x0000000000007b1d */ /* 0x001fec0000010000 */
.L_x_25:
[----:B------:R-:W2:Y:S01]  /*1150*/  LDG.E.64 R20, desc[UR6][R12.64] ;  /* 0x000000060c147981 */ /* 0x000ea2000c1e1b00 */
[----:B------:R-:W0:Y:S03]  /*1160*/  LDC.64 R14, c[0x0][0x380] ;  /* 0x0000e000ff0e7b82 */ /* 0x000e260000000a00 */
[----:B------:R-:W3:Y:S04]  /*1170*/  LDG.E.64 R16, desc[UR6][R12.64+0x10] ;  /* 0x000010060c107981 */ /* 0x000ee8000c1e1b00 */
[----:B------:R-:W4:Y:S01]  /*1180*/  LDG.E.64 R18, desc[UR6][R12.64+0x8] ;  /* 0x000008060c127981 */ /* 0x000f22000c1e1b00 */
[----:B------:R-:W-:-:S05]  /*1190*/  VIADD R27, R5, 0x81 ;  /* 0x00000081051b7836 */ /* 0x000fca0000000000 */
[----:B------:R-:W-:Y:S02]  /*11a0*/  SHF.R.S32.HI R24, RZ, 0x1f, R27 ;  /* 0x0000001fff187819 */ /* 0x000fe4000001141b */
[----:B--2---:R-:W-:Y:S01]  /*11b0*/  SHF.R.U32.HI R10, RZ, 0x2, R21 ;  /* 0x00000002ff0a7819 */ /* 0x004fe20000011615 */
[----:B------:R-:W-:-:S03]  /*11c0*/  VIADD R20, R20, 0x587c5 ;  /* 0x000587c514147836 */ /* 0x000fc60000000000 */
[----:B------:R-:W-:Y:S01]  /*11d0*/  LOP3.LUT R10, R10, R21, RZ, 0x3c, !PT ;  /* 0x000000150a0a7212 */ /* 0x000fe200078e3cff */
[----:B---3--:R-:W-:Y:S02]  /*11e0*/  IMAD.SHL.U32 R11, R17, 0x10, RZ ;  /* 0x00000010110b7824 */ /* 0x008fe400078e00ff */
[----:B------:R-:W-:Y:S02]  /*11f0*/  VIADD R21, R5, 0x3 ;  /* 0x0000000305157836 */ /* 0x000fe40000000000 */
[----:B------:R-:W-:-:S05]  /*1200*/  IMAD.SHL.U32 R22, R10, 0x2, RZ ;  /* 0x000000020a167824 */ /* 0x000fca00078e00ff */
[----:B------:R-:W-:Y:S02]  /*1210*/  LOP3.LUT R22, R10, R22, R11, 0x96, !PT ;  /* 0x000000160a167212 */ /* 0x000fe400078e960b */
[----:B------:R-:W-:Y:S02]  /*1220*/  SHF.R.S32.HI R10, RZ, 0x1f, R21 ;  /* 0x0000001fff0a7819 */ /* 0x000fe40000011415 */
[----:B------:R-:W-:Y:S02]  /*1230*/  LEA.HI R11, R24, R27, RZ, 0x7 ;  /* 0x0000001b180b7211 */ /* 0x000fe400078f38ff */
[----:B------:R-:W-:Y:S02]  /*1240*/  LEA.HI R10, R10, R21, RZ, 0x7 ;  /* 0x000000150a0a7211 */ /* 0x000fe400078f38ff */
[----:B------:R-:W-:Y:S02]  /*1250*/  LOP3.LUT R25, R11, 0xffffff80, RZ, 0xc0, !PT ;  /* 0xffffff800b197812 */ /* 0x000fe400078ec0ff */
[----:B------:R-:W-:Y:S01]  /*1260*/  LOP3.LUT R24, R10, 0xffffff80, RZ, 0xc0, !PT ;  /* 0xffffff800a187812 */ /* 0x000fe200078ec0ff */
[----:B------:R-:W-:Y:S01]  /*1270*/  IMAD.MOV.U32 R10, RZ, RZ, R17 ;  /* 0x000000ffff0a7224 */ /* 0x000fe200078e0011 */
[----:B------:R-:W-:Y:S01]  /*1280*/  LOP3.LUT R11, R22, R17, RZ, 0x3c, !PT ;  /* 0x00000011160b7212 */ /* 0x000fe200078e3cff */
[----:B------:R-:W-:Y:S01]  /*1290*/  IMAD.MOV.U32 R17, RZ, RZ, R16 ;  /* 0x000000ffff117224 */ /* 0x000fe200078e0010 */
[C---:B------:R-:W-:Y:S01]  /*12a0*/  IADD3 R29, PT, PT, R6.reuse, R21, -R24 ;  /* 0x00000015061d7210 */ /* 0x040fe20007ffe818 */
[----:B----4-:R-:W-:Y:S01]  /*12b0*/  IMAD.MOV.U32 R16, RZ, RZ, R19 ;  /* 0x000000ffff107224 */ /* 0x010fe200078e0013 */
[----:B------:R-:W-:Y:S01]  /*12c0*/  IADD3 R27, PT, PT, R6, R27, -R25 ;  /* 0x0000001b061b7210 */ /* 0x000fe20007ffe819 */
[----:B------:R-:W-:Y:S01]  /*12d0*/  IMAD.MOV.U32 R21, RZ, RZ, R18 ;  /* 0x000000ffff157224 */ /* 0x000fe200078e0012 */
[----:B------:R1:W-:Y:S01]  /*12e0*/  STG.E.64 desc[UR6][R12.64+0x10], R10 ;  /* 0x0000100a0c007986 */ /* 0x0003e2000c101b06 */
[----:B0-----:R-:W-:-:S03]  /*12f0*/  IMAD.WIDE R18, R29, 0x4, R14 ;  /* 0x000000041d127825 */ /* 0x001fc600078e020e */
[----:B------:R0:W-:Y:S01]  /*1300*/  STG.E.64 desc[UR6][R12.64+0x8], R16 ;  /* 0x000008100c007986 */ /* 0x0001e2000c101b06 */
[----:B------:R-:W-:-:S03]  /*1310*/  IMAD.WIDE R24, R9, 0x4, R14 ;  /* 0x0000000409187825 */ /* 0x000fc600078e020e */
[----:B------:R2:W-:Y:S01]  /*1320*/  STG.E.64 desc[UR6][R12.64], R20 ;  /* 0x000000140c007986 */ /* 0x0005e2000c101b06 */
[----:B------:R-:W-:-:S03]  /*1330*/  IMAD.WIDE R28, R23, 0x4, R14 ;  /* 0x00000004171c7825 */ /* 0x000fc600078e020e */
[----:B------:R-:W3:Y:S01]  /*1340*/  LDG.E R18, desc[UR6][R18.64] ;  /* 0x0000000612127981 */ /* 0x000ee2000c1e1900 */
[----:B------:R-:W-:-:S03]  /*1350*/  IMAD.WIDE R26, R27, 0x4, R14 ;  /* 0x000000041b1a7825 */ /* 0x000fc600078e020e */
[----:B------:R-:W3:Y:S04]  /*1360*/  LDG.E R25, desc[UR6][R24.64] ;  /* 0x0000000618197981 */ /* 0x000ee8000c1e1900 */
[----:B------:R-:W3:Y:S01]  /*1370*/  LDG.E R28, desc[UR6][R28.64] ;  /* 0x000000061c1c7981 */ /* 0x000ee2000c1e1900 */
[----:B------:R-:W-:-:S03]  /*1380*/  IMAD.WIDE R14, R7, 0x4, R14 ;  /* 0x00000004070e7825 */ /* 0x000fc600078e020e */
[----:B------:R-:W4:Y:S04]  /*1390*/  LDG.E R26, desc[UR6][R26.64] ;  /* 0x000000061a1a7981 */ /* 0x000f28000c1e1900 */
[----:B-1----:R-:W5:Y:S01]  /*13a0*/  LDG.E R10, desc[UR6][R14.64] ;  /* 0x000000060e0a7981 */ /* 0x002f62000c1e1900 */
[----:B------:R-:W-:Y:S01]  /*13b0*/  IMAD.IADD R11, R11, 0x1, R20 ;  /* 0x000000010b0b7824 */ /* 0x000fe200078e0214 */
        /* <DEDUP_REMOVED lines=15> */
[----:B------:R-:W0:Y:S02]  /*14b0*/  @P0 MUFU.EX2 R17, R2 ;  /* 0x0000000200110308 */ /* 0x000e240000000800 */
[----:B0-----:R-:W-:-:S07]  /*14c0*/  @P0 FMUL R16, R8, R17 ;  /* 0x0000001108100220 */ /* 0x001fce0000400000 */
.L_x_24:
[----:B------:R-:W-:Y:S05]  /*14d0*/  BSYNC.RECONVERGENT B0 ;  /* 0x0000000000007941 */ /* 0x000fea0003800200 */
.L_x_23:
        /* <DEDUP_REMOVED lines=9> */
[----:B------:R0:W1:Y:S01]  /*1570*/  MUFU.EX2 R7, R2 ;  /* 0x0000000200077308 */ /* 0x0000620000000800 */
[----:B------:R-:W2:Y:S01]  /*1580*/  LDC.64 R10, c[0x0][0x380] ;  /* 0x0000e000ff0a7b82 */ /* 0x000ea20000000a00 */
[----:B------:R-:W3:Y:S01]  /*1590*/  LDCU.64 UR4, c[0x0][0x380] ;  /* 0x00007000ff0477ac */ /* 0x000ee20008000a00 */
[----:B------:R-:W-:Y:S02]  /*15a0*/  VIADD R5, R6, 0x100 ;  /* 0x0000010006057836 */ /* 0x000fe40000000000 */
[----:B------:R-:W-:Y:S01]  /*15b0*/  IMAD.IADD R9, R0, 0x1, -R3 ;  /* 0x0000000100097824 */ /* 0x000fe200078e0a03 */
[----:B------:R-:W4:Y:S02]  /*15c0*/  LDCU.64 UR8, c[0x0][0x380] ;  /* 0x00007000ff0877ac */ /* 0x000f240008000a00 */
[----:B------:R-:W-:-:S04]  /*15d0*/  LOP3.LUT R5, R5, 0x3f00, RZ, 0xc0, !PT ;  /* 0x00003f0005057812 */ /* 0x000fc800078ec0ff */
[----:B0-----:R-:W-:Y:S01]  /*15e0*/  IADD3 R2, PT, PT, -R3, R5, R0 ;  /* 0x0000000503027210 */ /* 0x001fe20007ffe100 */
[----:B------:R-:W-:Y:S02]  /*15f0*/  VIADD R5, R9, 0x1 ;  /* 0x0000000109057836 */ /* 0x000fe40000000000 */
[----:B-1----:R-:W-:Y:S01]  /*1600*/  FMUL R8, R8, R7 ;  /* 0x0000000708087220 */ /* 0x002fe20000400000 */
[----:B------:R-:W-:Y:S01]  /*1610*/  LOP3.LUT R7, R6, 0x3f00, RZ, 0xc0, !PT ;  /* 0x00003f0006077812 */ /* 0x000fe200078ec0ff */
[----:B---3--:R-:W-:-:S03]  /*1620*/  UIADD3 UR4, UP0, UPT, UR4, 0x200, URZ ;  /* 0x0000020004047890 */ /* 0x008fc6000ff1e0ff */
[----:B------:R-:W-:Y:S01]  /*1630*/  IADD3 R7, PT, PT, -R3, R7, R0 ;  /* 0x0000000703077210 */ /* 0x000fe20007ffe100 */
[----:B------:R-:W-:Y:S01]  /*1640*/  VIADD R3, R9, 0xffffffff ;  /* 0xffffffff09037836 */ /* 0x000fe20000000000 */
[----:B------:R-:W-:Y:S01]  /*1650*/  SHF.R.S32.HI R0, RZ, 0x1f, R6 ;  /* 0x0000001fff007819 */ /* 0x000fe20000011406 */
[----:B------:R-:W-:Y:S01]  /*1660*/  VIADD R9, R2, 0x1 ;  /* 0x0000000102097836 */ /* 0x000fe20000000000 */
[----:B------:R-:W-:Y:S01]  /*1670*/  UIADD3.X UR5, UPT, UPT, URZ, UR5, URZ, UP0, !UPT ;  /* 0x00000005ff057290 */ /* 0x000fe200087fe4ff */
[----:B----4-:R-:W-:-:S11]  /*1680*/  VIADD R7, R7, 0x1 ;  /* 0x0000000107077836 */ /* 0x010fd60000000000 */
.L_x_28:
[----:B------:R-:W3:Y:S04]  /*1690*/  LDG.E.64 R22, desc[UR6][R12.64] ;  /* 0x000000060c167981 */ /* 0x000ee8000c1e1b00 */
[----:B------:R-:W4:Y:S04]  /*16a0*/  LDG.E.64 R14, desc[UR6][R12.64+0x10] ;  /* 0x000010060c0e7981 */ /* 0x000f28000c1e1b00 */
[----:B------:R-:W5:Y:S01]  /*16b0*/  LDG.E.64 R18, desc[UR6][R12.64+0x8] ;  /* 0x000008060c127981 */ /* 0x000f62000c1e1b00 */
[C---:B------:R-:W-:Y:S02]  /*16c0*/  VIADD R16, R3.reuse, 0x3 ;  /* 0x0000000303107836 */ /* 0x040fe40000000000 */
[----:B------:R-:W-:-:S03]  /*16d0*/  VIADD R2, R3, 0x81 ;  /* 0x0000008103027836 */ /* 0x000fc60000000000 */
[----:B------:R-:W-:Y:S02]  /*16e0*/  SHF.R.S32.HI R17, RZ, 0x1f, R16 ;  /* 0x0000001fff117819 */ /* 0x000fe40000011410 */
[----:B------:R-:W-:Y:S02]  /*16f0*/  SHF.R.S32.HI R21, RZ, 0x1f, R2 ;  /* 0x0000001fff157819 */ /* 0x000fe40000011402 */
[----:B------:R-:W-:Y:S02]  /*1700*/  LEA.HI R17, R17, R16, RZ, 0x7 ;  /* 0x0000001011117211 */ /* 0x000fe400078f38ff */
[----:B------:R-:W-:Y:S02]  /*1710*/  LEA.HI R24, R21, R2, RZ, 0x7 ;  /* 0x0000000215187211 */ /* 0x000fe400078f38ff */
[----:B------:R-:W-:Y:S02]  /*1720*/  LOP3.LUT R21, R17, 0xffffff80, RZ, 0xc0, !PT ;  /* 0xffffff8011157812 */ /* 0x000fe400078ec0ff */
[----:B------:R-:W-:-:S05]  /*1730*/  LOP3.LUT R25, R24, 0xffffff80, RZ, 0xc0, !PT ;  /* 0xffffff8018197812 */ /* 0x000fca00078ec0ff */
[----:B------:R-:W-:Y:S01]  /*1740*/  IMAD.IADD R27, R2, 0x1, -R25 ;  /* 0x00000001021b7824 */ /* 0x000fe200078e0a19 */
[----:B---3--:R-:W-:Y:S01]  /*1750*/  SHF.R.U32.HI R20, RZ, 0x2, R23 ;  /* 0x00000002ff147819 */ /* 0x008fe20000011617 */
[----:B------:R-:W-:-:S03]  /*1760*/  VIADD R22, R22, 0x587c5 ;  /* 0x000587c516167836 */ /* 0x000fc60000000000 */
[----:B------:R-:W-:Y:S01]  /*1770*/  LOP3.LUT R20, R20, R23, RZ, 0x3c, !PT ;  /* 0x0000001714147212 */ /* 0x000fe200078e3cff */
[----:B------:R-:W-:Y:S01]  /*1780*/  IMAD.IADD R23, R16, 0x1, -R21 ;  /* 0x0000000110177824 */ /* 0x000fe200078e0a15 */
[----:B------:R-:W-:Y:S01]  /*1790*/  IADD3 R21, P1, PT, R6, R27, RZ ;  /* 0x0000001b06157210 */ /* 0x000fe20007f3e0ff */
[----:B----4-:R-:W-:Y:S02]  /*17a0*/  IMAD.SHL.U32 R17, R15, 0x10, RZ ;  /* 0x000000100f117824 */ /* 0x010fe400078e00ff */
[----:B------:R-:W-:Y:S01]  /*17b0*/  IMAD.SHL.U32 R26, R20, 0x2, RZ ;  /* 0x00000002141a7824 */ /* 0x000fe200078e00ff */
[----:B------:R-:W-:Y:S01]  /*17c0*/  IADD3 R2, P0, PT, R6, R23, RZ ;  /* 0x0000001706027210 */ /* 0x000fe20007f1e0ff */
[----:B------:R-:W-:Y:S01]  /*17d0*/  IMAD.MOV.U32 R25, RZ, RZ, R14 ;  /* 0x000000ffff197224 */ /* 0x000fe200078e000e */
[-C--:B------:R-:W-:Y:S01]  /*17e0*/  LEA.HI.X.SX32 R14, R27, R0.reuse, 0x1, P1 ;  /* 0x000000001b0e7211 */ /* 0x080fe200008f0eff */
[----:B-----5:R-:W-:Y:S01]  /*17f0*/  IMAD.MOV.U32 R24, RZ, RZ, R19 ;  /* 0x000000ffff187224 */ /* 0x020fe200078e0013 */
[----:B------:R-:W-:-:S02]  /*1800*/  LEA.HI.X.SX32 R23, R23, R0, 0x1, P0 ;  /* 0x0000000017177211 */ /* 0x000fc400000f0eff */
[----:B------:R-:W-:Y:S02]  /*1810*/  LOP3.LUT R26, R20, R26, R17, 0x96, !PT ;  /* 0x0000001a141a7212 */ /* 0x000fe400078e9611 */
[C---:B------:R-:W-:Y:S01]  /*1820*/  LEA R16, P0, R2.reuse, UR8, 0x2 ;  /* 0x0000000802107c11 */ /* 0x040fe2000f8010ff */
[----:B------:R0:W-:Y:S01]  /*1830*/  STG.E.64 desc[UR6][R12.64+0x8], R24 ;  /* 0x000008180c007986 */ /* 0x0001e2000c101b06 */
[C---:B------:R-:W-:Y:S02]  /*1840*/  LEA R20, P1, R21.reuse, UR8, 0x2 ;  /* 0x0000000815147c11 */ /* 0x040fe4000f8210ff */
[----:B------:R-:W-:Y:S01]  /*1850*/  LEA.HI.X R17, R2, UR9, R23, 0x2, P0 ;  /* 0x0000000902117c11 */ /* 0x000fe200080f1417 */
[----:B------:R-:W-:Y:S01]  /*1860*/  IMAD.MOV.U32 R23, RZ, RZ, R18 ;  /* 0x000000ffff177224 */ /* 0x000fe200078e0012 */
[----:B------:R-:W-:Y:S01]  /*1870*/  LOP3.LUT R27, R26, R15, RZ, 0x3c, !PT ;  /* 0x0000000f1a1b7212 */ /* 0x000fe200078e3cff */
[----:B------:R-:W-:Y:S01]  /*1880*/  IMAD.MOV.U32 R26, RZ, RZ, R15 ;  /* 0x000000ffff1a7224 */ /* 0x000fe200078e000f */
[----:B------:R-:W-:Y:S01]  /*1890*/  LEA.HI.X R21, R21, UR9, R14, 0x2, P1 ;  /* 0x0000000915157c11 */ /* 0x000fe200088f140e */
[--C-:B--2---:R-:W-:Y:S01]  /*18a0*/  IMAD.WIDE R18, R9, 0x4, R10.reuse ;  /* 0x0000000409127825 */ /* 0x104fe200078e020a */
[----:B------:R-:W-:Y:S01]  /*18b0*/  IADD3 R2, P0, PT, R6, R5, RZ ;  /* 0x0000000506027210 */ /* 0x000fe20007f1e0ff */
[----:B------:R1:W-:Y:S02]  /*18c0*/  STG.E.64 desc[UR6][R12.64], R22 ;  /* 0x000000160c007986 */ /* 0x0003e4000c101b06 */
[----:B------:R-:W-:-:S02]  /*18d0*/  IMAD.WIDE R14, R7, 0x4, R10 ;  /* 0x00000004070e7825 */ /* 0x000fc400078e020a */
[----:B------:R2:W-:Y:S01]  /*18e0*/  STG.E.64 desc[UR6][R12.64+0x10], R26 ;  /* 0x0000101a0c007986 */ /* 0x0005e2000c101b06 */
[----:B0-----:R-:W-:Y:S02]  /*18f0*/  LEA.HI.X.SX32 R25, R5, R0, 0x1, P0 ;  /* 0x0000000005197211 */ /* 0x001fe400000f0eff */
[C---:B------:R-:W-:Y:S01]  /*1900*/  LEA R24, P0, R2.reuse, UR4, 0x2 ;  /* 0x0000000402187c11 */ /* 0x040fe2000f8010ff */
[----:B------:R-:W3:Y:S04]  /*1910*/  LDG.E R18, desc[UR6][R18.64] ;  /* 0x0000000612127981 */ /* 0x000ee8000c1e1900 */
[----:B------:R-:W3:Y:S04]  /*1920*/  LDG.E R15, desc[UR6][R14.64] ;  /* 0x000000060e0f7981 */ /* 0x000ee8000c1e1900 */
[----:B------:R-:W3:Y:S01]  /*1930*/  LDG.E R16, desc[UR6][R16.64+0x200] ;  /* 0x0002000610107981 */ /* 0x000ee2000c1e1900 */
[----:B------:R-:W-:-:S03]  /*1940*/  LEA.HI.X R25, R2, UR5, R25, 0x2, P0 ;  /* 0x0000000502197c11 */ /* 0x000fc600080f1419 */
[----:B------:R-:W4:Y:S04]  /*1950*/  LDG.E R20, desc[UR6][R20.64+0x200] ;  /* 0x0002000614147981 */ /* 0x000f28000c1e1900 */
[----:B------:R-:W5:Y:S01]  /*1960*/  LDG.E R2, desc[UR6][R24.64] ;  /* 0x0000000618027981 */ /* 0x000f62000c1e1900 */
[----:B-1----:R-:W-:Y:S01]  /*1970*/  IMAD.IADD R22, R27, 0x1, R22 ;  /* 0x000000011b167824 */ /* 0x002fe200078e0216 */
[----:B------:R-:W-:Y:S04]  /*1980*/  BSSY.RECONVERGENT B0, `(.L_x_26) ;  /* 0x0000010000007945 */ /* 0x000fe80003800200 */
[----:B------:R-:W-:-:S02]  /*1990*/  I2FP.F32.U32 R22, R22 ;  /* 0x0000001600167245 */ /* 0x000fc40000201000 */
[----:B---3--:R-:W-:Y:S01]  /*19a0*/  IADD3 R29, PT, PT, R16, R15, R18 ;  /* 0x0000000f101d7210 */ /* 0x008fe20007ffe012 */
[----:B------:R-:W-:-:S04]  /*19b0*/  IMAD.MOV.U32 R15, RZ, RZ, 0x2f800000 ;  /* 0x2f800000ff0f7424 */ /* 0x000fc800078e00ff */
[----:B----4-:R-:W-:Y:S02]  /*19c0*/  IMAD.IADD R29, R20, 0x1, R29 ;  /* 0x00000001141d7824 */ /* 0x010fe400078e021d */
[----:B------:R-:W-:Y:S01]  /*19d0*/  FFMA R22, R22, R15, 1.1641532182693481445e-10 ;  /* 0x2f00000016167423 */ /* 0x000fe2000000000f */
[----:B------:R-:W-:Y:S02]  /*19e0*/  IMAD.MOV.U32 R15, RZ, RZ, 0x3f800000 ;  /* 0x3f800000ff0f7424 */ /* 0x000fe400078e00ff */
        /* <DEDUP_REMOVED lines=9> */
.L_x_27:
[----:B------:R-:W-:Y:S05]  /*1a80*/  BSYNC.RECONVERGENT B0 ;  /* 0x0000000000007941 */ /* 0x000fea0003800200 */
.L_x_26:
        /* <DEDUP_REMOVED lines=9> */
[----:B------:R-:W-:Y:S05]  /*1b20*/  EXIT ;  /* 0x000000000000794d */ /* 0x000fea0003800000 */
.L_x_29:
        /* <DEDUP_REMOVED lines=13> */
.L_x_31:


//--------------------- .nv.global.init           --------------------------
	.section	.nv.global.init,"aw",@progbits
	.align	4
.nv.global.init:
	.type		mrg32k3aM1SubSeq,@object
	.size		mrg32k3aM1SubSeq,(mrg32k3aM2SubSeq - mrg32k3aM1SubSeq)
mrg32k3aM1SubSeq:
        /*0000*/ 	.byte	0x0b, 0xcc, 0xee, 0x04, 0x73, 0x29, 0x8b, 0x6f, 0xf6, 0x53, 0x03, 0xf6, 0x23, 0xf6, 0xea, 0xda
        /* <DEDUP_REMOVED lines=125> */
	.type		mrg32k3aM2SubSeq,@object
	.size		mrg32k3aM2SubSeq,(mrg32k3aM1 - mrg32k3aM2SubSeq)
mrg32k3aM2SubSeq:
        /* <DEDUP_REMOVED lines=126> */
	.type		mrg32k3aM1,@object
	.size		mrg32k3aM1,(mrg32k3aM1Seq - mrg32k3aM1)
mrg32k3aM1:
        /* <DEDUP_REMOVED lines=144> */
	.type		mrg32k3aM1Seq,@object
	.size		mrg32k3aM1Seq,(mrg32k3aM2 - mrg32k3aM1Seq)
mrg32k3aM1Seq:
        /* <DEDUP_REMOVED lines=144> */
	.type		mrg32k3aM2,@object
	.size		mrg32k3aM2,(mrg32k3aM2Seq - mrg32k3aM2)
mrg32k3aM2:
        /* <DEDUP_REMOVED lines=144> */
	.type		mrg32k3aM2Seq,@object
	.size		mrg32k3aM2Seq,(precalc_xorwow_matrix - mrg32k3aM2Seq)
mrg32k3aM2Seq:
        /* <DEDUP_REMOVED lines=144> */
	.type		precalc_xorwow_matrix,@object
	.size		precalc_xorwow_matrix,(precalc_xorwow_offset_matrix - precalc_xorwow_matrix)
precalc_xorwow_matrix:
        /* <DEDUP_REMOVED lines=6400> */
	.type		precalc_xorwow_offset_matrix,@object
	.size		precalc_xorwow_offset_matrix,(.L_1 - precalc_xorwow_offset_matrix)
precalc_xorwow_offset_matrix:
        /* <DEDUP_REMOVED lines=6400> */
.L_1:


//--------------------- .nv.shared.reserved.0     --------------------------
	.section	.nv.shared.reserved.0,"aw",@nobits
	.weak		__nv_reservedSMEM_offset_0_alias
	.size		__nv_reservedSMEM_offset_0_alias, 0, 64
	.other		__nv_reservedSMEM_offset_0_alias,@"STO_CUDA_RESERVED_SHARED STV_DEFAULT"
__nv_reservedSMEM_offset_0_alias:
	.zero		0
	.zero		64


//--------------------- .nv.constant0._Z19KernelMetropolisOddPiP17curandStateXORWOWf --------------------------
	.section	.nv.constant0._Z19KernelMetropolisOddPiP17curandStateXORWOWf,"a",@progbits
	.sectionflags	@""
	.align	4
.nv.constant0._Z19KernelMetropolisOddPiP17curandStateXORWOWf:
	.zero		916


//--------------------- .nv.constant0._Z20KernelMetropolisEvenPiP17curandStateXORWOWf --------------------------
	.section	.nv.constant0._Z20KernelMetropolisEvenPiP17curandStateXORWOWf,"a",@progbits
	.sectionflags	@""
	.align	4
.nv.constant0._Z20KernelMetropolisEvenPiP17curandStateXORWOWf:
	.zero		916


//--------------------- SYMBOLS --------------------------

	.type		.nv.reservedSmem.offset0,@object
	.size		.nv.reservedSmem.offset0,0x4
